	.headerflags	@"EF_CUDA_TEXMODE_UNIFIED EF_CUDA_64BIT_ADDRESS EF_CUDA_ACCELERATORS EF_CUDA_SM90 EF_CUDA_VIRTUAL_SM(EF_CUDA_SM90)"
	.elftype	@"ET_EXEC"


//--------------------- .nv.info                  --------------------------
	.section	.nv.info,"",@"SHT_CUDA_INFO"
	.align	4


	//----- nvinfo : EIATTR_REGCOUNT
	.align		4
        /*0000*/ 	.byte	0x04, 0x2f
        /*0002*/ 	.short	(.L_1 - .L_0)
	.align		4
.L_0:
        /*0004*/ 	.word	index@(triton_poi_fused_cat_max_pool2d_with_indices_3)
        /*0008*/ 	.word	0x00000040


	//----- nvinfo : EIATTR_MIN_STACK_SIZE
	.align		4
.L_1:
        /*000c*/ 	.byte	0x04, 0x12
        /*000e*/ 	.short	(.L_3 - .L_2)
	.align		4
.L_2:
        /*0010*/ 	.word	index@(triton_poi_fused_cat_max_pool2d_with_indices_3)
        /*0014*/ 	.word	0x00000000


	//----- nvinfo : EIATTR_FRAME_SIZE
	.align		4
.L_3:
        /*0018*/ 	.byte	0x04, 0x11
        /*001a*/ 	.short	(.L_5 - .L_4)
	.align		4
.L_4:
        /*001c*/ 	.word	index@(triton_poi_fused_cat_max_pool2d_with_indices_3)
        /*0020*/ 	.word	0x00000000


	//----- nvinfo : EIATTR_MIN_STACK_SIZE
	.align		4
.L_5:
        /*0024*/ 	.byte	0x04, 0x12
        /*0026*/ 	.short	(.L_7 - .L_6)
	.align		4
.L_6:
        /*0028*/ 	.word	index@(triton_poi_fused_cat_max_pool2d_with_indices_3)
        /*002c*/ 	.word	0x00000000
.L_7:


//--------------------- .nv.info.triton_poi_fused_cat_max_pool2d_with_indices_3 --------------------------
	.section	.nv.info.triton_poi_fused_cat_max_pool2d_with_indices_3,"",@"SHT_CUDA_INFO"
	.sectionflags	@""
	.align	4


	//----- nvinfo : EIATTR_CUDA_API_VERSION
	.align		4
        /*0000*/ 	.byte	0x04, 0x37
        /*0002*/ 	.short	(.L_9 - .L_8)
.L_8:
        /*0004*/ 	.word	0x0000007c


	//----- nvinfo : EIATTR_KPARAM_INFO
	.align		4
.L_9:
        /*0008*/ 	.byte	0x04, 0x17
        /*000a*/ 	.short	(.L_11 - .L_10)
.L_10:
        /*000c*/ 	.word	0x00000000
        /*0010*/ 	.short	0x0004
        /*0012*/ 	.short	0x0020
        /*0014*/ 	.byte	0x00, 0xf0, 0x11, 0x00


	//----- nvinfo : EIATTR_KPARAM_INFO
	.align		4
.L_11:
        /*0018*/ 	.byte	0x04, 0x17
        /*001a*/ 	.short	(.L_13 - .L_12)
.L_12:
        /*001c*/ 	.word	0x00000000
        /*0020*/ 	.short	0x0003
        /*0022*/ 	.short	0x0018
        /*0024*/ 	.byte	0x00, 0xf4, 0x21, 0x00


	//----- nvinfo : EIATTR_KPARAM_INFO
	.align		4
.L_13:
        /*0028*/ 	.byte	0x04, 0x17
        /*002a*/ 	.short	(.L_15 - .L_14)
.L_14:
        /*002c*/ 	.word	0x00000000
        /*0030*/ 	.short	0x0002
        /*0032*/ 	.short	0x0010
        /*0034*/ 	.byte	0x00, 0xf4, 0x21, 0x00


	//----- nvinfo : EIATTR_KPARAM_INFO
	.align		4
.L_15:
        /*0038*/ 	.byte	0x04, 0x17
        /*003a*/ 	.short	(.L_17 - .L_16)
.L_16:
        /*003c*/ 	.word	0x00000000
        /*0040*/ 	.short	0x0001
        /*0042*/ 	.short	0x0008
        /*0044*/ 	.byte	0x00, 0xf4, 0x21, 0x00


	//----- nvinfo : EIATTR_KPARAM_INFO
	.align		4
.L_17:
        /*0048*/ 	.byte	0x04, 0x17
        /*004a*/ 	.short	(.L_19 - .L_18)
.L_18:
        /*004c*/ 	.word	0x00000000
        /*0050*/ 	.short	0x0000
        /*0052*/ 	.short	0x0000
        /*0054*/ 	.byte	0x00, 0xf4, 0x21, 0x00


	//----- nvinfo : EIATTR_SPARSE_MMA_MASK
	.align		4
.L_19:
        /*0058*/ 	.byte	0x03, 0x50
        /*005a*/ 	.short	0x0000


	//----- nvinfo : EIATTR_MAXREG_COUNT
	.align		4
        /*005c*/ 	.byte	0x03, 0x1b
        /*005e*/ 	.short	0x00ff


	//----- nvinfo : EIATTR_EXIT_INSTR_OFFSETS
	.align		4
        /*0060*/ 	.byte	0x04, 0x1c
        /*0062*/ 	.short	(.L_21 - .L_20)


	//   ....[0]....
.L_20:
        /*0064*/ 	.word	0x000024b0


	//   ....[1]....
        /*0068*/ 	.word	0x000024d0


	//----- nvinfo : EIATTR_REQNTID
	.align		4
.L_21:
        /*006c*/ 	.byte	0x04, 0x10
        /*006e*/ 	.short	(.L_23 - .L_22)
.L_22:
        /*0070*/ 	.word	0x00000080
        /*0074*/ 	.word	0x00000001
        /*0078*/ 	.word	0x00000001


	//----- nvinfo : EIATTR_CBANK_PARAM_SIZE
	.align		4
.L_23:
        /*007c*/ 	.byte	0x03, 0x19
        /*007e*/ 	.short	0x0024


	//----- nvinfo : EIATTR_PARAM_CBANK
	.align		4
        /*0080*/ 	.byte	0x04, 0x0a
        /*0082*/ 	.short	(.L_25 - .L_24)
	.align		4
.L_24:
        /*0084*/ 	.word	index@(.nv.constant0.triton_poi_fused_cat_max_pool2d_with_indices_3)
        /*0088*/ 	.short	0x0210
        /*008a*/ 	.short	0x0024


	//----- nvinfo : EIATTR_SW_WAR
	.align		4
.L_25:
        /*008c*/ 	.byte	0x04, 0x36
        /*008e*/ 	.short	(.L_27 - .L_26)
.L_26:
        /*0090*/ 	.word	0x00000008
.L_27:


//--------------------- .nv.callgraph             --------------------------
	.section	.nv.callgraph,"",@"SHT_CUDA_CALLGRAPH"
	.align	4
	.sectionentsize	8
	.align		4
        /*0000*/ 	.word	0x00000000
	.align		4
        /*0004*/ 	.word	0xffffffff
	.align		4
        /*0008*/ 	.word	0x00000000
	.align		4
        /*000c*/ 	.word	0xfffffffe
	.align		4
        /*0010*/ 	.word	0x00000000
	.align		4
        /*0014*/ 	.word	0xfffffffd
	.align		4
        /*0018*/ 	.word	0x00000000
	.align		4
        /*001c*/ 	.word	0xfffffffc


//--------------------- .text.triton_poi_fused_cat_max_pool2d_with_indices_3 --------------------------
	.section	.text.triton_poi_fused_cat_max_pool2d_with_indices_3,"ax",@progbits
	.align	128
        .global         triton_poi_fused_cat_max_pool2d_with_indices_3
        .type           triton_poi_fused_cat_max_pool2d_with_indices_3,@function
        .size           triton_poi_fused_cat_max_pool2d_with_indices_3,(.L_x_1 - triton_poi_fused_cat_max_pool2d_with_indices_3)
        .other          triton_poi_fused_cat_max_pool2d_with_indices_3,@"STO_CUDA_ENTRY STV_DEFAULT"
triton_poi_fused_cat_max_pool2d_with_indices_3:
.text.triton_poi_fused_cat_max_pool2d_with_indices_3:
[----:B------:R-:W0:Y:S02]  /*0000*/  LDC R1, c[0x0][0x28] ;  /* 0x00000a00ff017b82 */ /* 0x000e240000000800 */
[----:B------:R-:W1:Y:S01]  /*0010*/  S2R R0, SR_TID.X ;  /* 0x0000000000007919 */ /* 0x000e620000002100 */
[----:B------:R-:W2:Y:S01]  /*0020*/  LDC.64 R24, c[0x0][0x210] ;  /* 0x00008400ff187b82 */ /* 0x000ea20000000a00 */
[----:B------:R-:W-:Y:S01]  /*0030*/  CS2R R12, SRZ ;  /* 0x00000000000c7805 */ /* 0x000fe2000001ff00 */
[----:B------:R-:W-:Y:S01]  /*0040*/  ULDC.64 UR4, c[0x0][0x208] ;  /* 0x0000820000047ab9 */ /* 0x000fe20000000a00 */
[----:B------:R-:W3:Y:S01]  /*0050*/  S2R R5, SR_CTAID.X ;  /* 0x0000000000057919 */ /* 0x000ee20000002500 */
[----:B------:R-:W-:Y:S01]  /*0060*/  CS2R R14, SRZ ;  /* 0x00000000000e7805 */ /* 0x000fe2000001ff00 */
[----:B------:R-:W-:Y:S01]  /*0070*/  IMAD.MOV.U32 R16, RZ, RZ, RZ ;  /* 0x000000ffff107224 */ /* 0x000fe200078e00ff */
[----:B------:R-:W-:Y:S02]  /*0080*/  CS2R R18, SRZ ;  /* 0x0000000000127805 */ /* 0x000fe4000001ff00 */
[----:B------:R-:W-:Y:S01]  /*0090*/  CS2R R22, SRZ ;  /* 0x0000000000167805 */ /* 0x000fe2000001ff00 */
[----:B------:R-:W-:Y:S01]  /*00a0*/  IMAD.MOV.U32 R37, RZ, RZ, RZ ;  /* 0x000000ffff257224 */ /* 0x000fe200078e00ff */
[----:B------:R-:W-:-:S02]  /*00b0*/  CS2R R34, SRZ ;  /* 0x0000000000227805 */ /* 0x000fc4000001ff00 */
[----:B------:R-:W-:Y:S01]  /*00c0*/  CS2R R32, SRZ ;  /* 0x0000000000207805 */ /* 0x000fe2000001ff00 */
[----:B------:R-:W-:Y:S01]  /*00d0*/  IMAD.MOV.U32 R60, RZ, RZ, RZ ;  /* 0x000000ffff3c7224 */ /* 0x000fe200078e00ff */
[----:B------:R-:W-:Y:S01]  /*00e0*/  ULDC.64 UR6, c[0x0][0x220] ;  /* 0x0000880000067ab9 */ /* 0x000fe20000000a00 */
[----:B-1----:R-:W-:-:S05]  /*00f0*/  IMAD.SHL.U32 R0, R0, 0x2, RZ ;  /* 0x0000000200007824 */ /* 0x002fca00078e00ff */
[----:B------:R-:W-:-:S05]  /*0100*/  LOP3.LUT R0, R0, 0xfe, RZ, 0xc0, !PT ;  /* 0x000000fe00007812 */ /* 0x000fca00078ec0ff */
[----:B---3--:R-:W-:Y:S01]  /*0110*/  IMAD R2, R5, 0x100, R0 ;  /* 0x0000010005027824 */ /* 0x008fe200078e0200 */
[----:B------:R-:W-:-:S03]  /*0120*/  SHF.R.S32.HI R5, RZ, 0x17, R5 ;  /* 0x00000017ff057819 */ /* 0x000fc60000011405 */
[C---:B------:R-:W-:Y:S01]  /*0130*/  VIADD R36, R2.reuse, 0x1 ;  /* 0x0000000102247836 */ /* 0x040fe20000000000 */
[----:B------:R-:W-:Y:S01]  /*0140*/  SHF.R.S32.HI R3, RZ, 0x1f, R2 ;  /* 0x0000001fff037819 */ /* 0x000fe20000011402 */
[C---:B------:R-:W-:Y:S01]  /*0150*/  VIADD R7, R2.reuse, 0xfffffff6 ;  /* 0xfffffff602077836 */ /* 0x040fe20000000000 */
[----:B------:R-:W-:Y:S01]  /*0160*/  SGXT R5, R5, 0x1 ;  /* 0x000000010505781a */ /* 0x000fe20000000200 */
[C---:B------:R-:W-:Y:S01]  /*0170*/  VIADD R9, R2.reuse, 0xfffffff7 ;  /* 0xfffffff702097836 */ /* 0x040fe20000000000 */
[----:B------:R-:W-:Y:S01]  /*0180*/  LEA.HI R3, R3, R2, RZ, 0x2 ;  /* 0x0000000203037211 */ /* 0x000fe200078f10ff */
[----:B------:R-:W-:Y:S01]  /*0190*/  VIADD R11, R2, 0xfffffff8 ;  /* 0xfffffff8020b7836 */ /* 0x000fe20000000000 */
[----:B------:R-:W-:Y:S01]  /*01a0*/  LEA.HI R5, R5, R36, RZ, 0x2 ;  /* 0x0000002405057211 */ /* 0x000fe200078f10ff */
[----:B--2---:R-:W-:Y:S01]  /*01b0*/  IMAD.WIDE R6, R7, 0x4, R24 ;  /* 0x0000000407067825 */ /* 0x004fe200078e0218 */
[----:B------:R-:W-:Y:S02]  /*01c0*/  SHF.R.S32.HI R53, RZ, 0x2, R3 ;  /* 0x00000002ff357819 */ /* 0x000fe40000011403 */
[----:B------:R-:W-:Y:S01]  /*01d0*/  LOP3.LUT R3, R3, 0xfffffffc, RZ, 0xc0, !PT ;  /* 0xfffffffc03037812 */ /* 0x000fe200078ec0ff */
[----:B------:R-:W-:Y:S01]  /*01e0*/  IMAD.WIDE R8, R9, 0x4, R24 ;  /* 0x0000000409087825 */ /* 0x000fe200078e0218 */
[----:B------:R-:W-:-:S02]  /*01f0*/  LEA.HI R0, R53, R53, RZ, 0x2 ;  /* 0x0000003535007211 */ /* 0x000fc400078f10ff */
[----:B------:R-:W-:Y:S01]  /*0200*/  LOP3.LUT R5, R5, 0xfffffffc, RZ, 0xc0, !PT ;  /* 0xfffffffc05057812 */ /* 0x000fe200078ec0ff */
[----:B------:R-:W-:Y:S01]  /*0210*/  IMAD.IADD R40, R2, 0x1, -R3 ;  /* 0x0000000102287824 */ /* 0x000fe200078e0a03 */
[----:B------:R-:W-:Y:S01]  /*0220*/  LOP3.LUT R0, R0, 0xfffffffc, RZ, 0xc0, !PT ;  /* 0xfffffffc00007812 */ /* 0x000fe200078ec0ff */
[----:B------:R-:W-:Y:S02]  /*0230*/  IMAD.MOV.U32 R3, RZ, RZ, RZ ;  /* 0x000000ffff037224 */ /* 0x000fe400078e00ff */
[----:B------:R-:W-:Y:S02]  /*0240*/  IMAD.IADD R36, R36, 0x1, -R5 ;  /* 0x0000000124247824 */ /* 0x000fe400078e0a05 */
[----:B------:R-:W-:Y:S02]  /*0250*/  IMAD.IADD R53, R53, 0x1, -R0 ;  /* 0x0000000135357824 */ /* 0x000fe400078e0a00 */
[----:B------:R-:W-:Y:S02]  /*0260*/  IMAD.MOV.U32 R0, RZ, RZ, RZ ;  /* 0x000000ffff007224 */ /* 0x000fe400078e00ff */
[----:B------:R-:W-:Y:S01]  /*0270*/  IMAD.WIDE R10, R11, 0x4, R24 ;  /* 0x000000040b0a7825 */ /* 0x000fe200078e0218 */
[----:B------:R-:W-:-:S04]  /*0280*/  ISETP.GT.AND P0, PT, R53, 0x1, PT ;  /* 0x000000013500780c */ /* 0x000fc80003f04270 */
[C---:B------:R-:W-:Y:S02]  /*0290*/  ISETP.GT.AND P3, PT, R40.reuse, 0x1, P0 ;  /* 0x000000012800780c */ /* 0x040fe40000764270 */
[----:B------:R-:W-:Y:S02]  /*02a0*/  ISETP.GT.AND P4, PT, R40, RZ, P0 ;  /* 0x000000ff2800720c */ /* 0x000fe40000784270 */
[----:B------:R-:W-:Y:S02]  /*02b0*/  ISETP.GT.AND P5, PT, R36, RZ, P0 ;  /* 0x000000ff2400720c */ /* 0x000fe400007a4270 */
[C---:B------:R-:W-:Y:S02]  /*02c0*/  ISETP.LT.AND P3, PT, R2.reuse, 0x100, P3 ;  /* 0x000001000200780c */ /* 0x040fe40001f61270 */
[C---:B------:R-:W-:Y:S02]  /*02d0*/  ISETP.LT.AND P4, PT, R2.reuse, 0x100, P4 ;  /* 0x000001000200780c */ /* 0x040fe40002781270 */
[----:B------:R-:W-:-:S02]  /*02e0*/  ISETP.LT.AND P5, PT, R2, 0x100, P5 ;  /* 0x000001000200780c */ /* 0x000fc40002fa1270 */
[----:B------:R-:W-:-:S07]  /*02f0*/  ISETP.GT.AND P2, PT, R40, -0x1, P0 ;  /* 0xffffffff2800780c */ /* 0x000fce0000744270 */
[----:B------:R-:W2:Y:S04]  /*0300*/  @P3 LDG.E.64 R12, desc[UR4][R6.64] ;  /* 0x00000004060c3981 */ /* 0x000ea8000c1e1b00 */
[----:B------:R1:W3:Y:S01]  /*0310*/  @P4 LDG.E R0, desc[UR4][R8.64] ;  /* 0x0000000408004981 */ /* 0x0002e2000c1e1900 */
[----:B------:R-:W-:-:S03]  /*0320*/  ISETP.LT.AND P2, PT, R2, 0x100, P2 ;  /* 0x000001000200780c */ /* 0x000fc60001741270 */
[----:B------:R-:W4:Y:S01]  /*0330*/  @P5 LDG.E R3, desc[UR4][R10.64] ;  /* 0x000000040a035981 */ /* 0x000f22000c1e1900 */
[----:B------:R-:W-:Y:S01]  /*0340*/  VIADD R4, R36, 0x1 ;  /* 0x0000000124047836 */ /* 0x000fe20000000000 */
[----:B------:R-:W-:-:S04]  /*0350*/  ISETP.LT.U32.AND P1, PT, R40, 0x4, P0 ;  /* 0x000000042800780c */ /* 0x000fc80000721070 */
[----:B------:R-:W-:Y:S02]  /*0360*/  ISETP.LT.U32.AND P6, PT, R4, 0x4, P0 ;  /* 0x000000040400780c */ /* 0x000fe400007c1070 */
[C---:B------:R-:W-:Y:S01]  /*0370*/  ISETP.LT.AND P0, PT, R2.reuse, 0x100, P1 ;  /* 0x000001000200780c */ /* 0x040fe20000f01270 */
[C---:B-1----:R-:W-:Y:S01]  /*0380*/  VIADD R9, R2.reuse, 0xfffffff9 ;  /* 0xfffffff902097836 */ /* 0x042fe20000000000 */
[C---:B------:R-:W-:Y:S01]  /*0390*/  ISETP.LT.AND P1, PT, R2.reuse, 0x100, P6 ;  /* 0x000001000200780c */ /* 0x040fe20003721270 */
[----:B------:R-:W5:Y:S01]  /*03a0*/  @P2 LDG.E.64 R14, desc[UR4][R10.64] ;  /* 0x000000040a0e2981 */ /* 0x000f62000c1e1b00 */
[----:B------:R-:W-:Y:S02]  /*03b0*/  VIADD R7, R2, 0xfffffffa ;  /* 0xfffffffa02077836 */ /* 0x000fe40000000000 */
[----:B------:R-:W-:Y:S02]  /*03c0*/  IMAD.MOV.U32 R5, RZ, RZ, RZ ;  /* 0x000000ffff057224 */ /* 0x000fe400078e00ff */
[----:B------:R-:W-:-:S04]  /*03d0*/  IMAD.WIDE R8, R9, 0x4, R24 ;  /* 0x0000000409087825 */ /* 0x000fc800078e0218 */
[----:B------:R-:W-:Y:S01]  /*03e0*/  IMAD.WIDE R6, R7, 0x4, R24 ;  /* 0x0000000407067825 */ /* 0x000fe200078e0218 */
[----:B------:R5:W5:Y:S04]  /*03f0*/  @P0 LDG.E R5, desc[UR4][R8.64] ;  /* 0x0000000408050981 */ /* 0x000b68000c1e1900 */
[----:B------:R-:W5:Y:S01]  /*0400*/  @P1 LDG.E R16, desc[UR4][R6.64] ;  /* 0x0000000406101981 */ /* 0x000f62000c1e1900 */
[----:B--2---:R-:W-:Y:S02]  /*0410*/  SEL R17, R12, 0xff800000, P3 ;  /* 0xff8000000c117807 */ /* 0x004fe40001800000 */
[----:B------:R-:W-:Y:S02]  /*0420*/  SEL R12, R13, 0xff800000, P3 ;  /* 0xff8000000d0c7807 */ /* 0x000fe40001800000 */
[----:B---3--:R-:W-:-:S02]  /*0430*/  SEL R0, R0, 0xff800000, P4 ;  /* 0xff80000000007807 */ /* 0x008fc40002000000 */
[----:B----4-:R-:W-:Y:S02]  /*0440*/  SEL R3, R3, 0xff800000, P5 ;  /* 0xff80000003037807 */ /* 0x010fe40002800000 */
[C---:B------:R-:W-:Y:S02]  /*0450*/  FSETP.GT.AND P5, PT, R0.reuse, R17, PT ;  /* 0x000000110000720b */ /* 0x040fe40003fa4000 */
[C---:B------:R-:W-:Y:S02]  /*0460*/  FSETP.GT.AND P6, PT, R3.reuse, R12, PT ;  /* 0x0000000c0300720b */ /* 0x040fe40003fc4000 */
[----:B------:R-:W-:Y:S02]  /*0470*/  FSETP.NAN.AND P4, PT, R0, R0, PT ;  /* 0x000000000000720b */ /* 0x000fe40003f88000 */
[----:B------:R-:W-:Y:S02]  /*0480*/  FSETP.NAN.AND P3, PT, R3, R3, PT ;  /* 0x000000030300720b */ /* 0x000fe40003f68000 */
[----:B------:R-:W-:-:S02]  /*0490*/  P2R R48, PR, RZ, 0x20 ;  /* 0x00000020ff307803 */ /* 0x000fc40000000000 */
[----:B-----5:R-:W-:Y:S02]  /*04a0*/  SEL R9, R14, 0xff800000, P2 ;  /* 0xff8000000e097807 */ /* 0x020fe40001000000 */
[----:B------:R-:W-:Y:S02]  /*04b0*/  SEL R8, R15, 0xff800000, P2 ;  /* 0xff8000000f087807 */ /* 0x000fe40001000000 */
[----:B------:R-:W-:Y:S02]  /*04c0*/  @!P5 SEL R0, R0, R17, P4 ;  /* 0x000000110000d207 */ /* 0x000fe40002000000 */
[----:B------:R-:W-:Y:S02]  /*04d0*/  @!P6 SEL R3, R3, R12, P3 ;  /* 0x0000000c0303e207 */ /* 0x000fe40001800000 */
[----:B------:R-:W-:Y:S02]  /*04e0*/  FSETP.GEU.AND P3, PT, R0, R9, PT ;  /* 0x000000090000720b */ /* 0x000fe40003f6e000 */
[----:B------:R-:W-:-:S02]  /*04f0*/  FSETP.GEU.AND P5, PT, R3, R8, PT ;  /* 0x000000080300720b */ /* 0x000fc40003fae000 */
[----:B------:R-:W-:Y:S02]  /*0500*/  SEL R10, R5, 0xff800000, P0 ;  /* 0xff800000050a7807 */ /* 0x000fe40000000000 */
[----:B------:R-:W-:Y:S02]  /*0510*/  SEL R11, R16, 0xff800000, P1 ;  /* 0xff800000100b7807 */ /* 0x000fe40000800000 */
[C---:B------:R-:W-:Y:S02]  /*0520*/  FSETP.NAN.AND P0, PT, R9.reuse, R9, PT ;  /* 0x000000090900720b */ /* 0x040fe40003f08000 */
[----:B------:R-:W-:Y:S02]  /*0530*/  FSETP.NAN.AND P1, PT, R10, R10, PT ;  /* 0x0000000a0a00720b */ /* 0x000fe40003f28000 */
[----:B------:R-:W-:Y:S02]  /*0540*/  FSETP.NAN.AND P2, PT, R8, R8, PT ;  /* 0x000000080800720b */ /* 0x000fe40003f48000 */
[----:B------:R-:W-:Y:S01]  /*0550*/  @P3 SEL R9, R9, R0, P0 ;  /* 0x0000000009093207 */ /* 0x000fe20000000000 */
[----:B------:R-:W-:Y:S01]  /*0560*/  VIADD R0, R40, 0x2 ;  /* 0x0000000228007836 */ /* 0x000fe20000000000 */
[----:B------:R-:W-:-:S02]  /*0570*/  FSETP.NAN.AND P0, PT, R11, R11, PT ;  /* 0x0000000b0b00720b */ /* 0x000fc40003f08000 */
[----:B------:R-:W-:Y:S02]  /*0580*/  @P5 SEL R8, R8, R3, P2 ;  /* 0x0000000308085207 */ /* 0x000fe40001000000 */
[----:B------:R-:W-:Y:S02]  /*0590*/  FSETP.GEU.AND P2, PT, R9, R10, PT ;  /* 0x0000000a0900720b */ /* 0x000fe40003f4e000 */
[----:B------:R-:W-:Y:S02]  /*05a0*/  P2R R5, PR, RZ, 0x8 ;  /* 0x00000008ff057803 */ /* 0x000fe40000000000 */
[----:B------:R-:W-:Y:S02]  /*05b0*/  P2R R44, PR, RZ, 0x4 ;  /* 0x00000004ff2c7803 */ /* 0x000fe40000000000 */
[----:B------:R-:W-:Y:S02]  /*05c0*/  @!P1 SEL R10, R10, R9, !P2 ;  /* 0x000000090a0a9207 */ /* 0x000fe40005000000 */
[----:B------:R-:W-:-:S02]  /*05d0*/  FSETP.GEU.AND P2, PT, R8, R11, PT ;  /* 0x0000000b0800720b */ /* 0x000fc40003f4e000 */
[----:B------:R-:W-:Y:S02]  /*05e0*/  ISETP.GE.U32.AND P1, PT, R0, 0x4, PT ;  /* 0x000000040000780c */ /* 0x000fe40003f26070 */
[----:B------:R-:W-:Y:S02]  /*05f0*/  @!P0 SEL R11, R11, R8, !P2 ;  /* 0x000000080b0b8207 */ /* 0x000fe40005000000 */
[----:B------:R-:W-:Y:S02]  /*0600*/  CS2R R8, SRZ ;  /* 0x0000000000087805 */ /* 0x000fe4000001ff00 */
[----:B------:R-:W-:Y:S02]  /*0610*/  ISETP.GT.AND P0, PT, R53, 0x1, !P1 ;  /* 0x000000013500780c */ /* 0x000fe40004f04270 */
[----:B------:R-:W-:Y:S02]  /*0620*/  P2R R45, PR, RZ, 0x4 ;  /* 0x00000004ff2d7803 */ /* 0x000fe40000000000 */
[C---:B------:R-:W-:Y:S01]  /*0630*/  ISETP.LT.AND P0, PT, R2.reuse, 0x100, P0 ;  /* 0x000001000200780c */ /* 0x040fe20000701270 */
[----:B------:R-:W-:Y:S01]  /*0640*/  VIADD R15, R2, 0xfffffffc ;  /* 0xfffffffc020f7836 */ /* 0x000fe20000000000 */
[----:B------:R-:W-:-:S11]  /*0650*/  P2R R20, PR, RZ, 0x20 ;  /* 0x00000020ff147803 */ /* 0x000fd60000000000 */
[----:B------:R-:W2:Y:S02]  /*0660*/  @P0 LDG.E.64 R8, desc[UR4][R6.64] ;  /* 0x0000000406080981 */ /* 0x000ea4000c1e1b00 */
[----:B--2---:R-:W-:Y:S02]  /*0670*/  SEL R0, R9, 0xff800000, P0 ;  /* 0xff80000009007807 */ /* 0x004fe40000000000 */
[----:B------:R-:W-:Y:S02]  /*0680*/  SEL R3, R8, 0xff800000, P0 ;  /* 0xff80000008037807 */ /* 0x000fe40000000000 */
[----:B------:R-:W-:Y:S02]  /*0690*/  CS2R R8, SRZ ;  /* 0x0000000000087805 */ /* 0x000fe4000001ff00 */
[-C--:B------:R-:W-:Y:S02]  /*06a0*/  FSETP.NAN.AND P0, PT, R0, R0.reuse, PT ;  /* 0x000000000000720b */ /* 0x080fe40003f08000 */
[----:B------:R-:W-:-:S04]  /*06b0*/  FSETP.GEU.AND P2, PT, R11, R0, PT ;  /* 0x000000000b00720b */ /* 0x000fc80003f4e000 */
[----:B------:R-:W-:-:S07]  /*06c0*/  P2R R47, PR, RZ, 0x4 ;  /* 0x00000004ff2f7803 */ /* 0x000fce0000000000 */
[----:B------:R-:W-:Y:S02]  /*06d0*/  @!P0 SEL R0, R0, R11, !P2 ;  /* 0x0000000b00008207 */ /* 0x000fe40005000000 */
[-C--:B------:R-:W-:Y:S02]  /*06e0*/  FSETP.NAN.AND P0, PT, R3, R3.reuse, PT ;  /* 0x000000030300720b */ /* 0x080fe40003f08000 */
[----:B------:R-:W-:-:S04]  /*06f0*/  FSETP.GEU.AND P2, PT, R10, R3, PT ;  /* 0x000000030a00720b */ /* 0x000fc80003f4e000 */
[----:B------:R-:W-:-:S07]  /*0700*/  P2R R46, PR, RZ, 0x4 ;  /* 0x00000004ff2e7803 */ /* 0x000fce0000000000 */
[----:B------:R-:W-:Y:S02]  /*0710*/  @!P0 SEL R3, R3, R10, !P2 ;  /* 0x0000000a03038207 */ /* 0x000fe40005000000 */
[----:B------:R-:W-:-:S04]  /*0720*/  ISETP.GT.AND P0, PT, R53, RZ, PT ;  /* 0x000000ff3500720c */ /* 0x000fc80003f04270 */
[----:B------:R-:W-:-:S04]  /*0730*/  ISETP.GT.AND P2, PT, R40, 0x1, P0 ;  /* 0x000000012800780c */ /* 0x000fc80000744270 */
[----:B------:R-:W-:-:S13]  /*0740*/  ISETP.LT.AND P2, PT, R2, 0x100, P2 ;  /* 0x000001000200780c */ /* 0x000fda0001741270 */
[----:B------:R-:W2:Y:S01]  /*0750*/  @P2 LDG.E.64 R8, desc[UR4][R6.64] ;  /* 0x0000000406082981 */ /* 0x000ea2000c1e1b00 */
[----:B------:R-:W-:Y:S01]  /*0760*/  IMAD.WIDE R14, R15, 0x4, R24 ;  /* 0x000000040f0e7825 */ /* 0x000fe200078e0218 */
[----:B--2---:R-:W-:Y:S02]  /*0770*/  SEL R11, R9, 0xff800000, P2 ;  /* 0xff800000090b7807 */ /* 0x004fe40001000000 */
[----:B------:R-:W-:Y:S02]  /*0780*/  SEL R10, R8, 0xff800000, P2 ;  /* 0xff800000080a7807 */ /* 0x000fe40001000000 */
[-C--:B------:R-:W-:Y:S02]  /*0790*/  FSETP.NAN.AND P2, PT, R11, R11.reuse, PT ;  /* 0x0000000b0b00720b */ /* 0x080fe40003f48000 */
[----:B------:R-:W-:-:S04]  /*07a0*/  FSETP.GEU.AND P3, PT, R0, R11, PT ;  /* 0x0000000b0000720b */ /* 0x000fc80003f6e000 */
[----:B------:R-:W-:-:S07]  /*07b0*/  P2R R7, PR, RZ, 0x8 ;  /* 0x00000008ff077803 */ /* 0x000fce0000000000 */
[----:B------:R-:W-:Y:S01]  /*07c0*/  @!P2 SEL R11, R11, R0, !P3 ;  /* 0x000000000b0ba207 */ /* 0x000fe20005800000 */
[----:B------:R-:W-:Y:S01]  /*07d0*/  IMAD.MOV.U32 R0, RZ, RZ, RZ ;  /* 0x000000ffff007224 */ /* 0x000fe200078e00ff */
[----:B------:R-:W-:-:S04]  /*07e0*/  ISETP.GT.AND P2, PT, R36, RZ, P0 ;  /* 0x000000ff2400720c */ /* 0x000fc80000744270 */
[----:B------:R-:W-:-:S13]  /*07f0*/  ISETP.LT.AND P2, PT, R2, 0x100, P2 ;  /* 0x000001000200780c */ /* 0x000fda0001741270 */
[----:B------:R-:W2:Y:S01]  /*0800*/  @P2 LDG.E R0, desc[UR4][R14.64] ;  /* 0x000000040e002981 */ /* 0x000ea2000c1e1900 */
[----:B------:R-:W-:Y:S01]  /*0810*/  FSETP.GEU.AND P3, PT, R3, R10, PT ;  /* 0x0000000a0300720b */ /* 0x000fe20003f6e000 */
[----:B------:R-:W-:-:S03]  /*0820*/  VIADD R9, R2, 0xfffffffb ;  /* 0xfffffffb02097836 */ /* 0x000fc60000000000 */
[----:B------:R-:W-:Y:S01]  /*0830*/  P2R R6, PR, RZ, 0x8 ;  /* 0x00000008ff067803 */ /* 0x000fe20000000000 */
[----:B------:R-:W-:Y:S01]  /*0840*/  IMAD.WIDE R8, R9, 0x4, R24 ;  /* 0x0000000409087825 */ /* 0x000fe200078e0218 */
[----:B--2---:R-:W-:-:S03]  /*0850*/  SEL R16, R0, 0xff800000, P2 ;  /* 0xff80000000107807 */ /* 0x004fc60001000000 */
[----:B------:R-:W-:Y:S01]  /*0860*/  IMAD.MOV.U32 R0, RZ, RZ, RZ ;  /* 0x000000ffff007224 */ /* 0x000fe200078e00ff */
[----:B------:R-:W-:-:S13]  /*0870*/  FSETP.NAN.AND P2, PT, R10, R10, PT ;  /* 0x0000000a0a00720b */ /* 0x000fda0003f48000 */
[----:B------:R-:W-:Y:S02]  /*0880*/  @!P2 SEL R10, R10, R3, !P3 ;  /* 0x000000030a0aa207 */ /* 0x000fe40005800000 */
[----:B------:R-:W-:-:S04]  /*0890*/  ISETP.GT.AND P2, PT, R40, RZ, P0 ;  /* 0x000000ff2800720c */ /* 0x000fc80000744270 */
[----:B------:R-:W-:-:S13]  /*08a0*/  ISETP.LT.AND P2, PT, R2, 0x100, P2 ;  /* 0x000001000200780c */ /* 0x000fda0001741270 */
[----:B------:R-:W2:Y:S01]  /*08b0*/  @P2 LDG.E R0, desc[UR4][R8.64] ;  /* 0x0000000408002981 */ /* 0x000ea2000c1e1900 */
[----:B------:R-:W-:-:S04]  /*08c0*/  FSETP.GEU.AND P3, PT, R11, R16, PT ;  /* 0x000000100b00720b */ /* 0x000fc80003f6e000 */
[----:B------:R-:W-:Y:S02]  /*08d0*/  P2R R12, PR, RZ, 0x8 ;  /* 0x00000008ff0c7803 */ /* 0x000fe40000000000 */
[----:B--2---:R-:W-:Y:S02]  /*08e0*/  SEL R3, R0, 0xff800000, P2 ;  /* 0xff80000000037807 */ /* 0x004fe40001000000 */
[----:B------:R-:W-:-:S13]  /*08f0*/  FSETP.NAN.AND P2, PT, R16, R16, PT ;  /* 0x000000101000720b */ /* 0x000fda0003f48000 */
[----:B------:R-:W-:Y:S02]  /*0900*/  @!P2 SEL R16, R16, R11, !P3 ;  /* 0x0000000b1010a207 */ /* 0x000fe40005800000 */
[-C--:B------:R-:W-:Y:S02]  /*0910*/  FSETP.NAN.AND P2, PT, R3, R3.reuse, PT ;  /* 0x000000030300720b */ /* 0x080fe40003f48000 */
[----:B------:R-:W-:-:S04]  /*0920*/  FSETP.GEU.AND P3, PT, R10, R3, PT ;  /* 0x000000030a00720b */ /* 0x000fc80003f6e000 */
[----:B------:R-:W-:-:S07]  /*0930*/  P2R R11, PR, RZ, 0x8 ;  /* 0x00000008ff0b7803 */ /* 0x000fce0000000000 */
[----:B------:R-:W-:Y:S02]  /*0940*/  @!P2 SEL R3, R3, R10, !P3 ;  /* 0x0000000a0303a207 */ /* 0x000fe40005800000 */
[----:B------:R-:W-:-:S04]  /*0950*/  ISETP.GT.AND P2, PT, R40, -0x1, P0 ;  /* 0xffffffff2800780c */ /* 0x000fc80000744270 */
[----:B------:R-:W-:-:S13]  /*0960*/  ISETP.LT.AND P2, PT, R2, 0x100, P2 ;  /* 0x000001000200780c */ /* 0x000fda0001741270 */
[----:B------:R-:W2:Y:S01]  /*0970*/  @P2 LDG.E.64 R18, desc[UR4][R14.64] ;  /* 0x000000040e122981 */ /* 0x000ea2000c1e1b00 */
[----:B------:R-:W-:Y:S02]  /*0980*/  VIADD R9, R2, 0xfffffffe ;  /* 0xfffffffe02097836 */ /* 0x000fe40000000000 */
[----:B------:R-:W-:Y:S02]  /*0990*/  IMAD.MOV.U32 R0, RZ, RZ, RZ ;  /* 0x000000ffff007224 */ /* 0x000fe400078e00ff */
[----:B------:R-:W-:Y:S01]  /*09a0*/  IMAD.WIDE R8, R9, 0x4, R24 ;  /* 0x0000000409087825 */ /* 0x000fe200078e0218 */
[----:B--2---:R-:W-:Y:S02]  /*09b0*/  SEL R19, R19, 0xff800000, P2 ;  /* 0xff80000013137807 */ /* 0x004fe40001000000 */
[----:B------:R-:W-:Y:S02]  /*09c0*/  SEL R18, R18, 0xff800000, P2 ;  /* 0xff80000012127807 */ /* 0x000fe40001000000 */
[----:B------:R-:W-:-:S02]  /*09d0*/  FSETP.NAN.AND P2, PT, R19, R19, PT ;  /* 0x000000131300720b */ /* 0x000fc40003f48000 */
[----:B------:R-:W-:Y:S01]  /*09e0*/  FSETP.GEU.AND P3, PT, R16, R19, PT ;  /* 0x000000131000720b */ /* 0x000fe20003f6e000 */
[----:B------:R-:W-:-:S03]  /*09f0*/  VIADD R17, R2, 0xfffffffd ;  /* 0xfffffffd02117836 */ /* 0x000fc60000000000 */
[----:B------:R-:W-:-:S07]  /*0a00*/  P2R R15, PR, RZ, 0x8 ;  /* 0x00000008ff0f7803 */ /* 0x000fce0000000000 */
[----:B------:R-:W-:Y:S02]  /*0a10*/  @!P2 SEL R19, R19, R16, !P3 ;  /* 0x000000101313a207 */ /* 0x000fe40005800000 */
[----:B------:R-:W-:-:S04]  /*0a20*/  ISETP.LT.U32.AND P2, PT, R4, 0x4, P0 ;  /* 0x000000040400780c */ /* 0x000fc80000741070 */
[----:B------:R-:W-:-:S13]  /*0a30*/  ISETP.LT.AND P2, PT, R2, 0x100, P2 ;  /* 0x000001000200780c */ /* 0x000fda0001741270 */
[----:B------:R-:W2:Y:S01]  /*0a40*/  @P2 LDG.E R0, desc[UR4][R8.64] ;  /* 0x0000000408002981 */ /* 0x000ea2000c1e1900 */
[----:B------:R-:W-:Y:S01]  /*0a50*/  ISETP.LT.U32.AND P0, PT, R40, 0x4, P0 ;  /* 0x000000042800780c */ /* 0x000fe20000701070 */
[----:B------:R-:W-:Y:S01]  /*0a60*/  IMAD.WIDE R16, R17, 0x4, R24 ;  /* 0x0000000411107825 */ /* 0x000fe200078e0218 */
[-C--:B------:R-:W-:Y:S02]  /*0a70*/  FSETP.GEU.AND P3, PT, R3, R18.reuse, PT ;  /* 0x000000120300720b */ /* 0x080fe40003f6e000 */
[----:B------:R-:W-:Y:S02]  /*0a80*/  ISETP.LT.AND P0, PT, R2, 0x100, P0 ;  /* 0x000001000200780c */ /* 0x000fe40000701270 */
[----:B------:R-:W-:Y:S02]  /*0a90*/  P2R R21, PR, RZ, 0x8 ;  /* 0x00000008ff157803 */ /* 0x000fe40000000000 */
[----:B--2---:R-:W-:Y:S01]  /*0aa0*/  SEL R10, R0, 0xff800000, P2 ;  /* 0xff800000000a7807 */ /* 0x004fe20001000000 */
[----:B------:R-:W-:Y:S01]  /*0ab0*/  IMAD.MOV.U32 R0, RZ, RZ, RZ ;  /* 0x000000ffff007224 */ /* 0x000fe200078e00ff */
[----:B------:R-:W-:-:S07]  /*0ac0*/  FSETP.NAN.AND P2, PT, R18, R18, PT ;  /* 0x000000121200720b */ /* 0x000fce0003f48000 */
[----:B------:R-:W2:Y:S06]  /*0ad0*/  @P0 LDG.E R0, desc[UR4][R16.64] ;  /* 0x0000000410000981 */ /* 0x000eac000c1e1900 */
[----:B------:R-:W-:Y:S02]  /*0ae0*/  @!P2 SEL R18, R18, R3, !P3 ;  /* 0x000000031212a207 */ /* 0x000fe40005800000 */
[----:B------:R-:W-:Y:S02]  /*0af0*/  FSETP.GEU.AND P3, PT, R19, R10, PT ;  /* 0x0000000a1300720b */ /* 0x000fe40003f6e000 */
[----:B--2---:R-:W-:-:S02]  /*0b00*/  SEL R3, R0, 0xff800000, P0 ;  /* 0xff80000000037807 */ /* 0x004fc40000000000 */
[----:B------:R-:W-:Y:S02]  /*0b10*/  FSETP.NAN.AND P0, PT, R10, R10, PT ;  /* 0x0000000a0a00720b */ /* 0x000fe40003f08000 */
[----:B------:R-:W-:-:S11]  /*0b20*/  FSETP.GEU.AND P2, PT, R18, R3, PT ;  /* 0x000000031200720b */ /* 0x000fd60003f4e000 */
[----:B------:R-:W-:Y:S02]  /*0b30*/  @!P0 SEL R10, R10, R19, !P3 ;  /* 0x000000130a0a8207 */ /* 0x000fe40005800000 */
[----:B------:R-:W-:-:S13]  /*0b40*/  FSETP.NAN.AND P0, PT, R3, R3, PT ;  /* 0x000000030300720b */ /* 0x000fda0003f08000 */
[----:B------:R-:W-:Y:S02]  /*0b50*/  @!P0 SEL R3, R3, R18, !P2 ;  /* 0x0000001203038207 */ /* 0x000fe40005000000 */
[----:B------:R-:W-:-:S04]  /*0b60*/  ISETP.GT.AND P0, PT, R53, RZ, !P1 ;  /* 0x000000ff3500720c */ /* 0x000fc80004f04270 */
[----:B------:R-:W-:Y:S02]  /*0b70*/  ISETP.LT.AND P0, PT, R2, 0x100, P0 ;  /* 0x000001000200780c */ /* 0x000fe40000701270 */
[----:B------:R-:W-:-:S11]  /*0b80*/  CS2R R18, SRZ ;  /* 0x0000000000127805 */ /* 0x000fd6000001ff00 */
[----:B------:R-:W2:Y:S01]  /*0b90*/  @P0 LDG.E.64 R18, desc[UR4][R8.64] ;  /* 0x0000000408120981 */ /* 0x000ea2000c1e1b00 */
[----:B------:R-:W-:Y:S02]  /*0ba0*/  P2R R0, PR, RZ, 0x4 ;  /* 0x00000004ff007803 */ /* 0x000fe40000000000 */
[----:B--2---:R-:W-:Y:S02]  /*0bb0*/  SEL R19, R19, 0xff800000, P0 ;  /* 0xff80000013137807 */ /* 0x004fe40000000000 */
[----:B------:R-:W-:Y:S02]  /*0bc0*/  SEL R18, R18, 0xff800000, P0 ;  /* 0xff80000012127807 */ /* 0x000fe40000000000 */
[-C--:B------:R-:W-:Y:S02]  /*0bd0*/  FSETP.NAN.AND P0, PT, R19, R19.reuse, PT ;  /* 0x000000131300720b */ /* 0x080fe40003f08000 */
[----:B------:R-:W-:-:S11]  /*0be0*/  FSETP.GEU.AND P2, PT, R10, R19, PT ;  /* 0x000000130a00720b */ /* 0x000fd60003f4e000 */
[----:B------:R-:W-:Y:S02]  /*0bf0*/  @!P0 SEL R19, R19, R10, !P2 ;  /* 0x0000000a13138207 */ /* 0x000fe40005000000 */
[-C--:B------:R-:W-:Y:S02]  /*0c00*/  FSETP.NAN.AND P0, PT, R18, R18.reuse, PT ;  /* 0x000000121200720b */ /* 0x080fe40003f08000 */
[----:B------:R-:W-:Y:S02]  /*0c10*/  P2R R16, PR, RZ, 0x4 ;  /* 0x00000004ff107803 */ /* 0x000fe40000000000 */
[----:B------:R-:W-:-:S04]  /*0c20*/  FSETP.GEU.AND P2, PT, R3, R18, PT ;  /* 0x000000120300720b */ /* 0x000fc80003f4e000 */
[----:B------:R-:W-:-:S05]  /*0c30*/  P2R R43, PR, RZ, 0x4 ;  /* 0x00000004ff2b7803 */ /* 0x000fca0000000000 */
[----:B------:R-:W-:Y:S02]  /*0c40*/  @!P0 SEL R18, R18, R3, !P2 ;  /* 0x0000000312128207 */ /* 0x000fe40005000000 */
[----:B------:R-:W-:-:S04]  /*0c50*/  ISETP.GT.AND P2, PT, R53, -0x1, PT ;  /* 0xffffffff3500780c */ /* 0x000fc80003f44270 */
[----:B------:R-:W-:-:S04]  /*0c60*/  ISETP.GT.AND P0, PT, R40, 0x1, P2 ;  /* 0x000000012800780c */ /* 0x000fc80001704270 */
[----:B------:R-:W-:-:S13]  /*0c70*/  ISETP.LT.AND P0, PT, R2, 0x100, P0 ;  /* 0x000001000200780c */ /* 0x000fda0000701270 */
[----:B------:R-:W2:Y:S01]  /*0c80*/  @P0 LDG.E.64 R22, desc[UR4][R8.64] ;  /* 0x0000000408160981 */ /* 0x000ea2000c1e1b00 */
[----:B------:R-:W-:Y:S01]  /*0c90*/  P2R R13, PR, RZ, 0x8 ;  /* 0x00000008ff0d7803 */ /* 0x000fe20000000000 */
[----:B------:R-:W-:Y:S01]  /*0ca0*/  IMAD.MOV.U32 R3, RZ, RZ, RZ ;  /* 0x000000ffff037224 */ /* 0x000fe200078e00ff */
[----:B--2---:R-:W-:Y:S02]  /*0cb0*/  SEL R14, R23, 0xff800000, P0 ;  /* 0xff800000170e7807 */ /* 0x004fe40000000000 */
[----:B------:R-:W-:Y:S02]  /*0cc0*/  SEL R27, R22, 0xff800000, P0 ;  /* 0xff800000161b7807 */ /* 0x000fe40000000000 */
[-C--:B------:R-:W-:Y:S02]  /*0cd0*/  FSETP.NAN.AND P0, PT, R14, R14.reuse, PT ;  /* 0x0000000e0e00720b */ /* 0x080fe40003f08000 */
[----:B------:R-:W-:-:S11]  /*0ce0*/  FSETP.GEU.AND P3, PT, R19, R14, PT ;  /* 0x0000000e1300720b */ /* 0x000fd60003f6e000 */
[----:B------:R-:W-:Y:S02]  /*0cf0*/  @!P0 SEL R14, R14, R19, !P3 ;  /* 0x000000130e0e8207 */ /* 0x000fe40005800000 */
[----:B------:R-:W-:-:S04]  /*0d00*/  ISETP.GT.AND P0, PT, R36, RZ, P2 ;  /* 0x000000ff2400720c */ /* 0x000fc80001704270 */
[C---:B------:R-:W-:Y:S01]  /*0d10*/  ISETP.LT.AND P0, PT, R2.reuse, 0x100, P0 ;  /* 0x000001000200780c */ /* 0x040fe20000701270 */
[----:B------:R-:W-:-:S12]  /*0d20*/  IMAD.WIDE R22, R2, 0x4, R24 ;  /* 0x0000000402167825 */ /* 0x000fd800078e0218 */
[----:B------:R-:W2:Y:S01]  /*0d30*/  @P0 LDG.E R3, desc[UR4][R22.64] ;  /* 0x0000000416030981 */ /* 0x000ea2000c1e1900 */
[----:B------:R-:W-:Y:S02]  /*0d40*/  P2R R10, PR, RZ, 0x8 ;  /* 0x00000008ff0a7803 */ /* 0x000fe40000000000 */
[----:B------:R-:W-:Y:S01]  /*0d50*/  FSETP.GEU.AND P3, PT, R18, R27, PT ;  /* 0x0000001b1200720b */ /* 0x000fe20003f6e000 */
[----:B------:R-:W-:-:S04]  /*0d60*/  VIADD R9, R2, 0xffffffff ;  /* 0xffffffff02097836 */ /* 0x000fc80000000000 */
[----:B------:R-:W-:Y:S01]  /*0d70*/  IMAD.WIDE R8, R9, 0x4, R24 ;  /* 0x0000000409087825 */ /* 0x000fe200078e0218 */
[----:B--2---:R-:W-:Y:S02]  /*0d80*/  SEL R29, R3, 0xff800000, P0 ;  /* 0xff800000031d7807 */ /* 0x004fe40000000000 */
[----:B------:R-:W-:Y:S01]  /*0d90*/  FSETP.NAN.AND P0, PT, R27, R27, PT ;  /* 0x0000001b1b00720b */ /* 0x000fe20003f08000 */
[----:B------:R-:W-:-:S12]  /*0da0*/  IMAD.MOV.U32 R3, RZ, RZ, RZ ;  /* 0x000000ffff037224 */ /* 0x000fd800078e00ff */
[----:B------:R-:W-:Y:S02]  /*0db0*/  @!P0 SEL R27, R27, R18, !P3 ;  /* 0x000000121b1b8207 */ /* 0x000fe40005800000 */
[----:B------:R-:W-:-:S04]  /*0dc0*/  ISETP.GT.AND P0, PT, R40, RZ, P2 ;  /* 0x000000ff2800720c */ /* 0x000fc80001704270 */
[----:B------:R-:W-:-:S13]  /*0dd0*/  ISETP.LT.AND P0, PT, R2, 0x100, P0 ;  /* 0x000001000200780c */ /* 0x000fda0000701270 */
[----:B------:R-:W2:Y:S01]  /*0de0*/  @P0 LDG.E R3, desc[UR4][R8.64] ;  /* 0x0000000408030981 */ /* 0x000ea2000c1e1900 */
[----:B------:R-:W-:Y:S02]  /*0df0*/  P2R R17, PR, RZ, 0x8 ;  /* 0x00000008ff117803 */ /* 0x000fe40000000000 */
[-C--:B------:R-:W-:Y:S02]  /*0e00*/  FSETP.GEU.AND P3, PT, R14, R29.reuse, PT ;  /* 0x0000001d0e00720b */ /* 0x080fe40003f6e000 */
[----:B------:R-:W-:Y:S02]  /*0e10*/  CS2R R18, SRZ ;  /* 0x0000000000127805 */ /* 0x000fe4000001ff00 */
[----:B--2---:R-:W-:Y:S02]  /*0e20*/  SEL R26, R3, 0xff800000, P0 ;  /* 0xff800000031a7807 */ /* 0x004fe40000000000 */
[----:B------:R-:W-:Y:S02]  /*0e30*/  FSETP.NAN.AND P0, PT, R29, R29, PT ;  /* 0x0000001d1d00720b */ /* 0x000fe40003f08000 */
[----:B------:R-:W-:-:S11]  /*0e40*/  P2R R3, PR, RZ, 0x8 ;  /* 0x00000008ff037803 */ /* 0x000fd60000000000 */
[----:B------:R-:W-:Y:S02]  /*0e50*/  @!P0 SEL R29, R29, R14, !P3 ;  /* 0x0000000e1d1d8207 */ /* 0x000fe40005800000 */
[-C--:B------:R-:W-:Y:S02]  /*0e60*/  FSETP.NAN.AND P0, PT, R26, R26.reuse, PT ;  /* 0x0000001a1a00720b */ /* 0x080fe40003f08000 */
[----:B------:R-:W-:Y:S02]  /*0e70*/  FSETP.GEU.AND P3, PT, R27, R26, PT ;  /* 0x0000001a1b00720b */ /* 0x000fe40003f6e000 */
[----:B------:R-:W-:Y:S02]  /*0e80*/  LOP3.LUT R14, R53, R40, RZ, 0xfc, !PT ;  /* 0x00000028350e7212 */ /* 0x000fe400078efcff */
[----:B------:R-:W-:-:S07]  /*0e90*/  P2R R42, PR, RZ, 0x8 ;  /* 0x00000008ff2a7803 */ /* 0x000fce0000000000 */
[----:B------:R-:W-:Y:S02]  /*0ea0*/  @!P0 SEL R26, R26, R27, !P3 ;  /* 0x0000001b1a1a8207 */ /* 0x000fe40005800000 */
[----:B------:R-:W-:-:S04]  /*0eb0*/  ISETP.GE.AND P0, PT, R2, 0x100, PT ;  /* 0x000001000200780c */ /* 0x000fc80003f06270 */
[----:B------:R-:W-:-:S13]  /*0ec0*/  ISETP.GT.AND P3, PT, R14, -0x1, !P0 ;  /* 0xffffffff0e00780c */ /* 0x000fda0004764270 */
[----:B------:R-:W2:Y:S01]  /*0ed0*/  @P3 LDG.E.64 R18, desc[UR4][R22.64] ;  /* 0x0000000416123981 */ /* 0x000ea2000c1e1b00 */
[----:B------:R-:W-:Y:S01]  /*0ee0*/  IMAD.MOV.U32 R8, RZ, RZ, RZ ;  /* 0x000000ffff087224 */ /* 0x000fe200078e00ff */
[----:B--2---:R-:W-:Y:S02]  /*0ef0*/  SEL R30, R19, 0xff800000, P3 ;  /* 0xff800000131e7807 */ /* 0x004fe40001800000 */
[----:B------:R-:W-:Y:S02]  /*0f00*/  SEL R18, R18, 0xff800000, P3 ;  /* 0xff80000012127807 */ /* 0x000fe40001800000 */
[-C--:B------:R-:W-:Y:S02]  /*0f10*/  FSETP.NAN.AND P3, PT, R30, R30.reuse, PT ;  /* 0x0000001e1e00720b */ /* 0x080fe40003f68000 */
[----:B------:R-:W-:-:S11]  /*0f20*/  FSETP.GEU.AND P4, PT, R29, R30, PT ;  /* 0x0000001e1d00720b */ /* 0x000fd60003f8e000 */
[----:B------:R-:W-:Y:S02]  /*0f30*/  @!P3 SEL R30, R30, R29, !P4 ;  /* 0x0000001d1e1eb207 */ /* 0x000fe40006000000 */
[----:B------:R-:W-:-:S04]  /*0f40*/  ISETP.LT.U32.AND P3, PT, R4, 0x4, P2 ;  /* 0x000000040400780c */ /* 0x000fc80001761070 */
[C---:B------:R-:W-:Y:S01]  /*0f50*/  ISETP.LT.AND P3, PT, R2.reuse, 0x100, P3 ;  /* 0x000001000200780c */ /* 0x040fe20001f61270 */
[----:B------:R-:W-:-:S04]  /*0f60*/  VIADD R29, R2, 0x2 ;  /* 0x00000002021d7836 */ /* 0x000fc80000000000 */
[----:B------:R-:W-:-:S08]  /*0f70*/  IMAD.WIDE R28, R29, 0x4, R24 ;  /* 0x000000041d1c7825 */ /* 0x000fd000078e0218 */
[----:B------:R-:W2:Y:S01]  /*0f80*/  @P3 LDG.E R8, desc[UR4][R28.64] ;  /* 0x000000041c083981 */ /* 0x000ea2000c1e1900 */
[----:B------:R-:W-:Y:S01]  /*0f90*/  VIADD R41, R53, 0x1 ;  /* 0x0000000135297836 */ /* 0x000fe20000000000 */
[----:B------:R-:W-:Y:S02]  /*0fa0*/  P2R R19, PR, RZ, 0x10 ;  /* 0x00000010ff137803 */ /* 0x000fe40000000000 */
[-C--:B------:R-:W-:Y:S02]  /*0fb0*/  FSETP.GEU.AND P4, PT, R26, R18.reuse, PT ;  /* 0x000000121a00720b */ /* 0x080fe40003f8e000 */
[----:B------:R-:W-:Y:S01]  /*0fc0*/  ISETP.GE.U32.AND P5, PT, R41, 0x4, PT ;  /* 0x000000042900780c */ /* 0x000fe20003fa6070 */
[----:B------:R-:W-:Y:S01]  /*0fd0*/  VIADD R27, R2, 0x4 ;  /* 0x00000004021b7836 */ /* 0x000fe20000000000 */
[----:B--2---:R-:W-:Y:S02]  /*0fe0*/  SEL R31, R8, 0xff800000, P3 ;  /* 0xff800000081f7807 */ /* 0x004fe40001800000 */
[----:B------:R-:W-:-:S13]  /*0ff0*/  FSETP.NAN.AND P3, PT, R18, R18, PT ;  /* 0x000000121200720b */ /* 0x000fda0003f68000 */
[----:B------:R-:W-:Y:S02]  /*1000*/  @!P3 SEL R18, R18, R26, !P4 ;  /* 0x0000001a1212b207 */ /* 0x000fe40006000000 */
[----:B------:R-:W-:-:S04]  /*1010*/  ISETP.GT.AND P3, PT, R36, RZ, !P5 ;  /* 0x000000ff2400720c */ /* 0x000fc80006f64270 */
[----:B------:R-:W-:Y:S01]  /*1020*/  ISETP.LT.AND P3, PT, R2, 0x100, P3 ;  /* 0x000001000200780c */ /* 0x000fe20001f61270 */
[----:B------:R-:W-:-:S12]  /*1030*/  IMAD.WIDE R26, R27, 0x4, R24 ;  /* 0x000000041b1a7825 */ /* 0x000fd800078e0218 */
[----:B------:R-:W2:Y:S01]  /*1040*/  @P3 LDG.E R37, desc[UR4][R26.64] ;  /* 0x000000041a253981 */ /* 0x000ea2000c1e1900 */
[----:B------:R-:W-:Y:S02]  /*1050*/  P2R R9, PR, RZ, 0x4 ;  /* 0x00000004ff097803 */ /* 0x000fe40000000000 */
[----:B------:R-:W-:Y:S02]  /*1060*/  FSETP.GEU.AND P2, PT, R30, R31, PT ;  /* 0x0000001f1e00720b */ /* 0x000fe40003f4e000 */
[----:B------:R-:W-:Y:S02]  /*1070*/  P2R R8, PR, RZ, 0x10 ;  /* 0x00000010ff087803 */ /* 0x000fe40000000000 */
[----:B------:R-:W-:-:S04]  /*1080*/  ISETP.GT.AND P4, PT, R40, 0x1, !P5 ;  /* 0x000000012800780c */ /* 0x000fc80006f84270 */
[----:B------:R-:W-:-:S13]  /*1090*/  ISETP.LT.AND P4, PT, R2, 0x100, P4 ;  /* 0x000001000200780c */ /* 0x000fda0002781270 */
[----:B------:R-:W3:Y:S01]  /*10a0*/  @P4 LDG.E.64 R32, desc[UR4][R28.64] ;  /* 0x000000041c204981 */ /* 0x000ee2000c1e1b00 */
[----:B--2---:R-:W-:Y:S02]  /*10b0*/  SEL R37, R37, 0xff800000, P3 ;  /* 0xff80000025257807 */ /* 0x004fe40001800000 */
[----:B------:R-:W-:-:S13]  /*10c0*/  FSETP.NAN.AND P3, PT, R31, R31, PT ;  /* 0x0000001f1f00720b */ /* 0x000fda0003f68000 */
[----:B------:R-:W-:Y:S02]  /*10d0*/  @!P3 SEL R31, R31, R30, !P2 ;  /* 0x0000001e1f1fb207 */ /* 0x000fe40005000000 */
[----:B------:R-:W-:-:S04]  /*10e0*/  ISETP.GT.AND P3, PT, R53, -0x1, !P1 ;  /* 0xffffffff3500780c */ /* 0x000fc80004f64270 */
[----:B------:R-:W-:-:S13]  /*10f0*/  ISETP.LT.AND P3, PT, R2, 0x100, P3 ;  /* 0x000001000200780c */ /* 0x000fda0001f61270 */
[----:B------:R-:W2:Y:S01]  /*1100*/  @P3 LDG.E.64 R34, desc[UR4][R28.64] ;  /* 0x000000041c223981 */ /* 0x000ea2000c1e1b00 */
[----:B------:R-:W-:Y:S01]  /*1110*/  P2R R14, PR, RZ, 0x4 ;  /* 0x00000004ff0e7803 */ /* 0x000fe20000000000 */
[----:B------:R-:W-:-:S04]  /*1120*/  VIADD R39, R2, 0x6 ;  /* 0x0000000602277836 */ /* 0x000fc80000000000 */
[----:B------:R-:W-:Y:S01]  /*1130*/  IMAD.WIDE R38, R39, 0x4, R24 ;  /* 0x0000000427267825 */ /* 0x000fe200078e0218 */
[----:B--2---:R-:W-:-:S04]  /*1140*/  SEL R30, R35, 0xff800000, P3 ;  /* 0xff800000231e7807 */ /* 0x004fc80001800000 */
[-C--:B------:R-:W-:Y:S02]  /*1150*/  FSETP.NAN.AND P1, PT, R30, R30.reuse, PT ;  /* 0x0000001e1e00720b */ /* 0x080fe40003f28000 */
[----:B------:R-:W-:-:S11]  /*1160*/  FSETP.GEU.AND P2, PT, R31, R30, PT ;  /* 0x0000001e1f00720b */ /* 0x000fd60003f4e000 */
[----:B------:R-:W-:Y:S02]  /*1170*/  @!P1 SEL R30, R30, R31, !P2 ;  /* 0x0000001f1e1e9207 */ /* 0x000fe40005000000 */
[----:B---3--:R-:W-:-:S04]  /*1180*/  SEL R31, R33, 0xff800000, P4 ;  /* 0xff800000211f7807 */ /* 0x008fc80002000000 */
[-C--:B------:R-:W-:Y:S02]  /*1190*/  FSETP.NAN.AND P1, PT, R31, R31.reuse, PT ;  /* 0x0000001f1f00720b */ /* 0x080fe40003f28000 */
[----:B------:R-:W-:Y:S02]  /*11a0*/  P2R R35, PR, RZ, 0x4 ;  /* 0x00000004ff237803 */ /* 0x000fe40000000000 */
[----:B------:R-:W-:-:S09]  /*11b0*/  FSETP.GEU.AND P2, PT, R30, R31, PT ;  /* 0x0000001f1e00720b */ /* 0x000fd20003f4e000 */
[----:B------:R-:W-:Y:S02]  /*11c0*/  @!P1 SEL R31, R31, R30, !P2 ;  /* 0x0000001e1f1f9207 */ /* 0x000fe40005000000 */
[----:B------:R-:W-:-:S04]  /*11d0*/  LOP3.LUT R30, R4, R41, RZ, 0xfc, !PT ;  /* 0x00000029041e7212 */ /* 0x000fc800078efcff */
[----:B------:R-:W-:-:S13]  /*11e0*/  ISETP.LT.U32.AND P1, PT, R30, 0x4, !P0 ;  /* 0x000000041e00780c */ /* 0x000fda0004721070 */
[----:B------:R-:W2:Y:S01]  /*11f0*/  @P1 LDG.E R60, desc[UR4][R38.64] ;  /* 0x00000004263c1981 */ /* 0x000ea2000c1e1900 */
[----:B------:R-:W-:Y:S02]  /*1200*/  P2R R33, PR, RZ, 0x4 ;  /* 0x00000004ff217803 */ /* 0x000fe40000000000 */
[----:B------:R-:W-:-:S04]  /*1210*/  FSETP.GEU.AND P2, PT, R31, R37, PT ;  /* 0x000000251f00720b */ /* 0x000fc80003f4e000 */
[----:B------:R-:W-:Y:S02]  /*1220*/  P2R R49, PR, RZ, 0x4 ;  /* 0x00000004ff317803 */ /* 0x000fe40000000000 */
[----:B--2---:R-:W-:Y:S02]  /*1230*/  SEL R60, R60, 0xff800000, P1 ;  /* 0xff8000003c3c7807 */ /* 0x004fe40000800000 */
[----:B------:R-:W-:-:S13]  /*1240*/  FSETP.NAN.AND P1, PT, R37, R37, PT ;  /* 0x000000252500720b */ /* 0x000fda0003f28000 */
[----:B------:R-:W-:Y:S02]  /*1250*/  @!P1 SEL R37, R37, R31, !P2 ;  /* 0x0000001f25259207 */ /* 0x000fe40005000000 */
[----:B------:R-:W-:-:S04]  /*1260*/  ISETP.GT.AND P1, PT, R40, -0x1, !P5 ;  /* 0xffffffff2800780c */ /* 0x000fc80006f24270 */
[----:B------:R-:W-:Y:S02]  /*1270*/  ISETP.LT.AND P2, PT, R2, 0x100, P1 ;  /* 0x000001000200780c */ /* 0x000fe40000f41270 */
[----:B------:R-:W-:-:S11]  /*1280*/  CS2R R30, SRZ ;  /* 0x00000000001e7805 */ /* 0x000fd6000001ff00 */
[----:B------:R-:W2:Y:S01]  /*1290*/  @P2 LDG.E.64 R30, desc[UR4][R26.64] ;  /* 0x000000041a1e2981 */ /* 0x000ea2000c1e1b00 */
[----:B------:R-:W-:Y:S01]  /*12a0*/  P2R R50, PR, RZ, 0x4 ;  /* 0x00000004ff327803 */ /* 0x000fe20000000000 */
[----:B------:R-:W-:Y:S02]  /*12b0*/  VIADD R53, R53, 0x2 ;  /* 0x0000000235357836 */ /* 0x000fe40000000000 */
[----:B------:R-:W-:Y:S01]  /*12c0*/  IMAD.MOV.U32 R54, RZ, RZ, RZ ;  /* 0x000000ffff367224 */ /* 0x000fe200078e00ff */
[----:B--2---:R-:W-:-:S04]  /*12d0*/  SEL R28, R31, 0xff800000, P2 ;  /* 0xff8000001f1c7807 */ /* 0x004fc80001000000 */
[-C--:B------:R-:W-:Y:S02]  /*12e0*/  FSETP.NAN.AND P1, PT, R28, R28.reuse, PT ;  /* 0x0000001c1c00720b */ /* 0x080fe40003f28000 */
[----:B------:R-:W-:-:S04]  /*12f0*/  FSETP.GEU.AND P2, PT, R37, R28, PT ;  /* 0x0000001c2500720b */ /* 0x000fc80003f4e000 */
[----:B------:R-:W-:-:S07]  /*1300*/  P2R R31, PR, RZ, 0x4 ;  /* 0x00000004ff1f7803 */ /* 0x000fce0000000000 */
[----:B------:R-:W-:Y:S02]  /*1310*/  @!P1 SEL R28, R28, R37, !P2 ;  /* 0x000000251c1c9207 */ /* 0x000fe40005000000 */
[----:B------:R-:W-:-:S04]  /*1320*/  ISETP.GE.U32.AND P2, PT, R53, 0x4, PT ;  /* 0x000000043500780c */ /* 0x000fc80003f46070 */
[----:B------:R-:W-:-:S04]  /*1330*/  ISETP.GT.AND P1, PT, R36, RZ, !P2 ;  /* 0x000000ff2400720c */ /* 0x000fc80005724270 */
[C---:B------:R-:W-:Y:S01]  /*1340*/  ISETP.LT.AND P1, PT, R2.reuse, 0x100, P1 ;  /* 0x000001000200780c */ /* 0x040fe20000f21270 */
[----:B------:R-:W-:-:S04]  /*1350*/  VIADD R37, R2, 0x8 ;  /* 0x0000000802257836 */ /* 0x000fc80000000000 */
[----:B------:R-:W-:-:S08]  /*1360*/  IMAD.WIDE R36, R37, 0x4, R24 ;  /* 0x0000000425247825 */ /* 0x000fd000078e0218 */
[----:B------:R-:W2:Y:S01]  /*1370*/  @P1 LDG.E R54, desc[UR4][R36.64] ;  /* 0x0000000424361981 */ /* 0x000ea2000c1e1900 */
[----:B------:R-:W-:-:S04]  /*1380*/  SHF.R.S32.HI R27, RZ, 0x1f, R2 ;  /* 0x0000001fff1b7819 */ /* 0x000fc80000011402 */
[----:B------:R-:W-:-:S04]  /*1390*/  LEA.HI R27, R27, R2, RZ, 0x2 ;  /* 0x000000021b1b7211 */ /* 0x000fc800078f10ff */
[----:B------:R-:W-:-:S05]  /*13a0*/  LOP3.LUT R27, R27, 0xfffffffc, RZ, 0xc0, !PT ;  /* 0xfffffffc1b1b7812 */ /* 0x000fca00078ec0ff */
[----:B------:R-:W-:Y:S01]  /*13b0*/  IMAD.IADD R56, R2, 0x1, -R27 ;  /* 0x0000000102387824 */ /* 0x000fe200078e0a1b */
[----:B------:R-:W-:-:S03]  /*13c0*/  P2R R52, PR, RZ, 0x10 ;  /* 0x00000010ff347803 */ /* 0x000fc60000000000 */
[----:B------:R-:W-:Y:S01]  /*13d0*/  VIADD R58, R56, 0x2 ;  /* 0x00000002383a7836 */ /* 0x000fe20000000000 */
[----:B------:R-:W-:-:S04]  /*13e0*/  FSETP.GEU.AND P4, PT, R28, R60, PT ;  /* 0x0000003c1c00720b */ /* 0x000fc80003f8e000 */
[----:B------:R-:W-:Y:S02]  /*13f0*/  LOP3.LUT R26, R41, R58, RZ, 0xfc, !PT ;  /* 0x0000003a291a7212 */ /* 0x000fe400078efcff */
[----:B------:R-:W-:Y:S02]  /*1400*/  P2R R55, PR, RZ, 0x10 ;  /* 0x00000010ff377803 */ /* 0x000fe40000000000 */
[----:B--2---:R-:W-:Y:S02]  /*1410*/  SEL R54, R54, 0xff800000, P1 ;  /* 0xff80000036367807 */ /* 0x004fe40000800000 */
[----:B------:R-:W-:-:S13]  /*1420*/  FSETP.NAN.AND P1, PT, R60, R60, PT ;  /* 0x0000003c3c00720b */ /* 0x000fda0003f28000 */
[----:B------:R-:W-:Y:S02]  /*1430*/  @!P1 SEL R60, R60, R28, !P4 ;  /* 0x0000001c3c3c9207 */ /* 0x000fe40006000000 */
[----:B------:R-:W-:Y:S02]  /*1440*/  ISETP.LT.U32.AND P4, PT, R26, 0x4, !P0 ;  /* 0x000000041a00780c */ /* 0x000fe40004781070 */
[----:B------:R-:W-:-:S11]  /*1450*/  CS2R R28, SRZ ;  /* 0x00000000001c7805 */ /* 0x000fd6000001ff00 */
[----:B------:R-:W2:Y:S01]  /*1460*/  @P4 LDG.E.64 R28, desc[UR4][R38.64] ;  /* 0x00000004261c4981 */ /* 0x000ea2000c1e1b00 */
[----:B------:R-:W-:Y:S02]  /*1470*/  P2R R59, PR, RZ, 0x10 ;  /* 0x00000010ff3b7803 */ /* 0x000fe40000000000 */
[----:B------:R-:W-:Y:S02]  /*1480*/  CS2R R26, SRZ ;  /* 0x00000000001a7805 */ /* 0x000fe4000001ff00 */
[----:B--2---:R-:W-:-:S04]  /*1490*/  SEL R61, R29, 0xff800000, P4 ;  /* 0xff8000001d3d7807 */ /* 0x004fc80002000000 */
[-C--:B------:R-:W-:Y:S02]  /*14a0*/  FSETP.NAN.AND P1, PT, R61, R61.reuse, PT ;  /* 0x0000003d3d00720b */ /* 0x080fe40003f28000 */
[----:B------:R-:W-:-:S11]  /*14b0*/  FSETP.GEU.AND P4, PT, R60, R61, PT ;  /* 0x0000003d3c00720b */ /* 0x000fd60003f8e000 */
[----:B------:R-:W-:Y:S02]  /*14c0*/  @!P1 SEL R61, R61, R60, !P4 ;  /* 0x0000003c3d3d9207 */ /* 0x000fe40006000000 */
[----:B------:R-:W-:-:S04]  /*14d0*/  ISETP.GT.AND P1, PT, R56, 0x1, !P2 ;  /* 0x000000013800780c */ /* 0x000fc80005724270 */
[----:B------:R-:W-:-:S13]  /*14e0*/  ISETP.LT.AND P1, PT, R2, 0x100, P1 ;  /* 0x000001000200780c */ /* 0x000fda0000f21270 */
[----:B------:R1:W2:Y:S01]  /*14f0*/  @P1 LDG.E.64 R26, desc[UR4][R38.64] ;  /* 0x00000004261a1981 */ /* 0x0002a2000c1e1b00 */
[----:B------:R-:W-:Y:S02]  /*1500*/  P2R R29, PR, RZ, 0x10 ;  /* 0x00000010ff1d7803 */ /* 0x000fe40000000000 */
[----:B------:R-:W-:Y:S02]  /*1510*/  P2R R57, PR, RZ, 0x1 ;  /* 0x00000001ff397803 */ /* 0x000fe40000000000 */
[----:B------:R-:W-:Y:S02]  /*1520*/  ISETP.NE.AND P0, PT, R48, RZ, PT ;  /* 0x000000ff3000720c */ /* 0x000fe40003f05270 */
[----:B------:R-:W-:Y:S02]  /*1530*/  P2R R48, PR, RZ, 0x2 ;  /* 0x00000002ff307803 */ /* 0x000fe40000000000 */
[----:B------:R-:W-:Y:S02]  /*1540*/  P2R R51, PR, RZ, 0x20 ;  /* 0x00000020ff337803 */ /* 0x000fe40000000000 */
[----:B-1----:R-:W-:-:S02]  /*1550*/  CS2R R38, SRZ ;  /* 0x0000000000267805 */ /* 0x002fc4000001ff00 */
[----:B--2---:R-:W-:-:S04]  /*1560*/  SEL R60, R27, 0xff800000, P1 ;  /* 0xff8000001b3c7807 */ /* 0x004fc80000800000 */
[-C--:B------:R-:W-:Y:S02]  /*1570*/  FSETP.NAN.AND P4, PT, R60, R60.reuse, PT ;  /* 0x0000003c3c00720b */ /* 0x080fe40003f88000 */
[----:B------:R-:W-:-:S11]  /*1580*/  FSETP.GEU.AND P1, PT, R61, R60, PT ;  /* 0x0000003c3d00720b */ /* 0x000fd60003f2e000 */
[----:B------:R-:W-:Y:S02]  /*1590*/  @!P4 SEL R60, R60, R61, !P1 ;  /* 0x0000003d3c3cc207 */ /* 0x000fe40004800000 */
[----:B------:R-:W-:Y:S02]  /*15a0*/  ISETP.NE.AND P4, PT, R44, RZ, PT ;  /* 0x000000ff2c00720c */ /* 0x000fe40003f85270 */
[----:B------:R-:W-:Y:S02]  /*15b0*/  SEL R44, RZ, 0x1, !P6 ;  /* 0x00000001ff2c7807 */ /* 0x000fe40007000000 */
[-C--:B------:R-:W-:Y:S02]  /*15c0*/  FSETP.NAN.AND P6, PT, R54, R54.reuse, PT ;  /* 0x000000363600720b */ /* 0x080fe40003fc8000 */
[----:B------:R-:W-:-:S11]  /*15d0*/  FSETP.GEU.AND P5, PT, R60, R54, PT ;  /* 0x000000363c00720b */ /* 0x000fd60003fae000 */
[----:B------:R-:W-:Y:S02]  /*15e0*/  @!P6 SEL R54, R54, R60, !P5 ;  /* 0x0000003c3636e207 */ /* 0x000fe40006800000 */
[----:B------:R-:W-:-:S04]  /*15f0*/  ISETP.GT.AND P6, PT, R56, -0x1, !P2 ;  /* 0xffffffff3800780c */ /* 0x000fc800057c4270 */
[----:B------:R-:W-:-:S13]  /*1600*/  ISETP.LT.AND P2, PT, R2, 0x100, P6 ;  /* 0x000001000200780c */ /* 0x000fda0003741270 */
[----:B------:R-:W2:Y:S01]  /*1610*/  @P2 LDG.E.64 R38, desc[UR4][R36.64] ;  /* 0x0000000424262981 */ /* 0x000ea2000c1e1b00 */
[----:B------:R-:W-:Y:S02]  /*1620*/  P2R R27, PR, RZ, 0x2 ;  /* 0x00000002ff1b7803 */ /* 0x000fe40000000000 */
[----:B------:R-:W-:Y:S02]  /*1630*/  ISETP.NE.AND P1, PT, R45, RZ, PT ;  /* 0x000000ff2d00720c */ /* 0x000fe40003f25270 */
[----:B------:R-:W-:Y:S02]  /*1640*/  P2R R45, PR, RZ, 0x20 ;  /* 0x00000020ff2d7803 */ /* 0x000fe40000000000 */
[----:B------:R-:W-:Y:S02]  /*1650*/  ISETP.NE.AND P5, PT, R46, RZ, PT ;  /* 0x000000ff2e00720c */ /* 0x000fe40003fa5270 */
[----:B------:R-:W-:Y:S02]  /*1660*/  P2R R46, PR, RZ, 0x4 ;  /* 0x00000004ff2e7803 */ /* 0x000fe40000000000 */
[----:B--2---:R-:W-:-:S04]  /*1670*/  SEL R39, R39, 0xff800000, P2 ;  /* 0xff80000027277807 */ /* 0x004fc80001000000 */
[-C--:B------:R-:W-:Y:S02]  /*1680*/  FSETP.NAN.AND P6, PT, R39, R39.reuse, PT ;  /* 0x000000272700720b */ /* 0x080fe40003fc8000 */
[----:B------:R-:W-:-:S04]  /*1690*/  FSETP.GEU.AND P2, PT, R54, R39, PT ;  /* 0x000000273600720b */ /* 0x000fc80003f4e000 */
[----:B------:R-:W-:-:S07]  /*16a0*/  P2R R36, PR, RZ, 0x4 ;  /* 0x00000004ff247803 */ /* 0x000fce0000000000 */
[----:B------:R-:W-:Y:S02]  /*16b0*/  @!P6 SEL R39, R39, R54, !P2 ;  /* 0x000000362727e207 */ /* 0x000fe40005000000 */
[----:B------:R-:W-:-:S04]  /*16c0*/  ISETP.NE.AND P2, PT, R9, RZ, PT ;  /* 0x000000ff0900720c */ /* 0x000fc80003f45270 */
[----:B------:R-:W-:-:S04]  /*16d0*/  ISETP.LT.U32.AND P2, PT, R40, 0x4, P2 ;  /* 0x000000042800780c */ /* 0x000fc80001741070 */
[----:B------:R-:W-:Y:S01]  /*16e0*/  ISETP.LT.AND P2, PT, R2, 0x100, P2 ;  /* 0x000001000200780c */ /* 0x000fe20001741270 */
[----:B------:R-:W-:-:S12]  /*16f0*/  IMAD.MOV.U32 R9, RZ, RZ, RZ ;  /* 0x000000ffff097224 */ /* 0x000fd800078e00ff */
[----:B------:R-:W2:Y:S01]  /*1700*/  @P2 LDG.E R9, desc[UR4][R22.64+0x4] ;  /* 0x0000040416092981 */ /* 0x000ea2000c1e1900 */
[----:B------:R-:W-:Y:S02]  /*1710*/  P2R R60, PR, RZ, 0x20 ;  /* 0x00000020ff3c7803 */ /* 0x000fe40000000000 */
[----:B------:R-:W-:Y:S02]  /*1720*/  ISETP.NE.AND P5, PT, R47, RZ, PT ;  /* 0x000000ff2f00720c */ /* 0x000fe40003fa5270 */
[----:B------:R-:W-:Y:S02]  /*1730*/  SEL R47, RZ, 0x1, !P0 ;  /* 0x00000001ff2f7807 */ /* 0x000fe40004000000 */
[----:B------:R-:W-:Y:S02]  /*1740*/  SEL R34, R34, 0xff800000, P3 ;  /* 0xff80000022227807 */ /* 0x000fe40001800000 */
[----:B------:R-:W-:-:S04]  /*1750*/  ISETP.NE.AND P3, PT, R20, RZ, PT ;  /* 0x000000ff1400720c */ /* 0x000fc80003f65270 */
[----:B------:R-:W-:-:S04]  /*1760*/  SEL R44, R44, 0x2, P3 ;  /* 0x000000022c2c7807 */ /* 0x000fc80001800000 */
[----:B------:R-:W-:-:S04]  /*1770*/  SEL R44, R44, 0x3, P1 ;  /* 0x000000032c2c7807 */ /* 0x000fc80000800000 */
[----:B------:R-:W-:Y:S02]  /*1780*/  SEL R44, R44, 0x4, P5 ;  /* 0x000000042c2c7807 */ /* 0x000fe40002800000 */
[----:B------:R-:W-:Y:S02]  /*1790*/  ISETP.NE.AND P5, PT, R60, RZ, PT ;  /* 0x000000ff3c00720c */ /* 0x000fe40003fa5270 */
[----:B------:R-:W-:Y:S02]  /*17a0*/  ISETP.NE.AND P0, PT, R11, RZ, PT ;  /* 0x000000ff0b00720c */ /* 0x000fe40003f05270 */
[----:B------:R-:W-:Y:S02]  /*17b0*/  ISETP.NE.AND P6, PT, R6, RZ, PT ;  /* 0x000000ff0600720c */ /* 0x000fe40003fc5270 */
[----:B--2---:R-:W-:Y:S02]  /*17c0*/  SEL R9, R9, 0xff800000, P2 ;  /* 0xff80000009097807 */ /* 0x004fe40001000000 */
[----:B------:R-:W-:-:S04]  /*17d0*/  ISETP.NE.AND P2, PT, R5, RZ, PT ;  /* 0x000000ff0500720c */ /* 0x000fc80003f45270 */
[----:B------:R-:W-:Y:S02]  /*17e0*/  SEL R47, R47, 0x2, P2 ;  /* 0x000000022f2f7807 */ /* 0x000fe40001000000 */
[-C--:B------:R-:W-:Y:S02]  /*17f0*/  FSETP.NAN.AND P2, PT, R9, R9.reuse, PT ;  /* 0x000000090900720b */ /* 0x080fe40003f48000 */
[----:B------:R-:W-:Y:S02]  /*1800*/  FSETP.GEU.AND P3, PT, R18, R9, PT ;  /* 0x000000091200720b */ /* 0x000fe40003f6e000 */
[----:B------:R-:W-:-:S04]  /*1810*/  SEL R47, R47, 0x3, P4 ;  /* 0x000000032f2f7807 */ /* 0x000fc80002000000 */
[----:B------:R-:W-:-:S05]  /*1820*/  SEL R47, R47, 0x4, P5 ;  /* 0x000000042f2f7807 */ /* 0x000fca0002800000 */
[----:B------:R-:W-:Y:S02]  /*1830*/  @!P2 SEL R9, R9, R18, !P3 ;  /* 0x000000120909a207 */ /* 0x000fe40005800000 */
[-C--:B------:R-:W-:Y:S02]  /*1840*/  FSETP.NAN.AND P2, PT, R34, R34.reuse, PT ;  /* 0x000000222200720b */ /* 0x080fe40003f48000 */
[----:B------:R-:W-:Y:S02]  /*1850*/  ISETP.NE.AND P5, PT, R51, RZ, PT ;  /* 0x000000ff3300720c */ /* 0x000fe40003fa5270 */
[----:B------:R-:W-:Y:S02]  /*1860*/  FSETP.GEU.AND P4, PT, R9, R34, PT ;  /* 0x000000220900720b */ /* 0x000fe40003f8e000 */
[----:B------:R-:W-:Y:S02]  /*1870*/  ISETP.GT.AND P5, PT, R40, RZ, !P5 ;  /* 0x000000ff2800720c */ /* 0x000fe40006fa4270 */
[----:B------:R-:W-:-:S02]  /*1880*/  P2R R11, PR, RZ, 0x10 ;  /* 0x00000010ff0b7803 */ /* 0x000fc40000000000 */
[----:B------:R-:W-:-:S03]  /*1890*/  ISETP.LT.AND P5, PT, R2, 0x100, P5 ;  /* 0x000001000200780c */ /* 0x000fc60002fa1270 */
[----:B------:R-:W-:Y:S02]  /*18a0*/  @!P2 SEL R34, R34, R9, !P4 ;  /* 0x000000092222a207 */ /* 0x000fe40006000000 */
[----:B------:R-:W-:Y:S02]  /*18b0*/  ISETP.NE.AND P4, PT, R52, RZ, PT ;  /* 0x000000ff3400720c */ /* 0x000fe40003f85270 */
[----:B------:R-:W-:Y:S01]  /*18c0*/  ISETP.NE.AND P2, PT, R7, RZ, PT ;  /* 0x000000ff0700720c */ /* 0x000fe20003f45270 */
[----:B------:R-:W-:Y:S01]  /*18d0*/  VIADD R7, R2, 0x3 ;  /* 0x0000000302077836 */ /* 0x000fe20000000000 */
[----:B------:R-:W-:Y:S02]  /*18e0*/  SEL R5, R32, 0xff800000, P4 ;  /* 0xff80000020057807 */ /* 0x000fe40002000000 */
[----:B------:R-:W-:Y:S01]  /*18f0*/  ISETP.NE.AND P4, PT, R12, RZ, PT ;  /* 0x000000ff0c00720c */ /* 0x000fe20003f85270 */
[----:B------:R-:W-:Y:S02]  /*1900*/  IMAD.MOV.U32 R12, RZ, RZ, RZ ;  /* 0x000000ffff0c7224 */ /* 0x000fe400078e00ff */
[----:B------:R-:W-:-:S05]  /*1910*/  IMAD.WIDE R6, R7, 0x4, R24 ;  /* 0x0000000407067825 */ /* 0x000fca00078e0218 */
[----:B------:R1:W2:Y:S01]  /*1920*/  @P5 LDG.E R12, desc[UR4][R6.64] ;  /* 0x00000004060c5981 */ /* 0x0002a2000c1e1900 */
[----:B------:R-:W-:Y:S02]  /*1930*/  SEL R44, R44, 0x5, P2 ;  /* 0x000000052c2c7807 */ /* 0x000fe40001000000 */
[-C--:B------:R-:W-:Y:S02]  /*1940*/  FSETP.NAN.AND P2, PT, R5, R5.reuse, PT ;  /* 0x000000050500720b */ /* 0x080fe40003f48000 */
[----:B------:R-:W-:Y:S02]  /*1950*/  SEL R47, R47, 0x5, P6 ;  /* 0x000000052f2f7807 */ /* 0x000fe40003000000 */
[----:B------:R-:W-:-:S09]  /*1960*/  FSETP.GEU.AND P6, PT, R34, R5, PT ;  /* 0x000000052200720b */ /* 0x000fd20003fce000 */
[----:B------:R-:W-:Y:S02]  /*1970*/  @!P2 SEL R5, R5, R34, !P6 ;  /* 0x000000220505a207 */ /* 0x000fe40007000000 */
[----:B------:R-:W-:Y:S02]  /*1980*/  SEL R47, R47, 0x6, P0 ;  /* 0x000000062f2f7807 */ /* 0x000fe40000000000 */
[----:B------:R-:W-:Y:S02]  /*1990*/  P2R R20, PR, RZ, 0x8 ;  /* 0x00000008ff147803 */ /* 0x000fe40000000000 */
[----:B------:R-:W-:Y:S02]  /*19a0*/  ISETP.NE.AND P3, PT, R15, RZ, PT ;  /* 0x000000ff0f00720c */ /* 0x000fe40003f65270 */
[----:B------:R-:W-:Y:S01]  /*19b0*/  LOP3.LUT R40, R41, R40, RZ, 0xfc, !PT ;  /* 0x0000002829287212 */ /* 0x000fe200078efcff */
[----:B-1----:R-:W-:-:S04]  /*19c0*/  VIADD R7, R2, 0x5 ;  /* 0x0000000502077836 */ /* 0x002fc80000000000 */
[----:B------:R-:W-:Y:S01]  /*19d0*/  IMAD.WIDE R6, R7, 0x4, R24 ;  /* 0x0000000407067825 */ /* 0x000fe200078e0218 */
[----:B--2---:R-:W-:-:S04]  /*19e0*/  SEL R12, R12, 0xff800000, P5 ;  /* 0xff8000000c0c7807 */ /* 0x004fc80002800000 */
[-C--:B------:R-:W-:Y:S02]  /*19f0*/  FSETP.NAN.AND P2, PT, R12, R12.reuse, PT ;  /* 0x0000000c0c00720b */ /* 0x080fe40003f48000 */
[----:B------:R-:W-:-:S04]  /*1a00*/  FSETP.GEU.AND P0, PT, R5, R12, PT ;  /* 0x0000000c0500720b */ /* 0x000fc80003f0e000 */
[----:B------:R-:W-:-:S07]  /*1a10*/  P2R R15, PR, RZ, 0x1 ;  /* 0x00000001ff0f7803 */ /* 0x000fce0000000000 */
[----:B------:R-:W-:Y:S02]  /*1a20*/  @!P2 SEL R12, R12, R5, !P0 ;  /* 0x000000050c0ca207 */ /* 0x000fe40004000000 */
[----:B------:R-:W-:Y:S02]  /*1a30*/  ISETP.NE.AND P2, PT, R50, RZ, PT ;  /* 0x000000ff3200720c */ /* 0x000fe40003f45270 */
[----:B------:R-:W-:Y:S02]  /*1a40*/  ISETP.NE.AND P0, PT, R57, RZ, PT ;  /* 0x000000ff3900720c */ /* 0x000fe40003f05270 */
[----:B------:R-:W-:Y:S02]  /*1a50*/  SEL R5, R30, 0xff800000, P2 ;  /* 0xff8000001e057807 */ /* 0x000fe40001000000 */
[----:B------:R-:W-:Y:S02]  /*1a60*/  ISETP.LT.U32.AND P2, PT, R40, 0x4, !P0 ;  /* 0x000000042800780c */ /* 0x000fe40004741070 */
[----:B------:R-:W-:Y:S01]  /*1a70*/  ISETP.NE.AND P5, PT, R0, RZ, PT ;  /* 0x000000ff0000720c */ /* 0x000fe20003fa5270 */
[----:B------:R-:W-:-:S10]  /*1a80*/  IMAD.MOV.U32 R0, RZ, RZ, RZ ;  /* 0x000000ffff007224 */ /* 0x000fd400078e00ff */
[----:B------:R1:W2:Y:S01]  /*1a90*/  @P2 LDG.E R0, desc[UR4][R6.64] ;  /* 0x0000000406002981 */ /* 0x0002a2000c1e1900 */
[----:B------:R-:W-:Y:S02]  /*1aa0*/  ISETP.NE.AND P1, PT, R21, RZ, PT ;  /* 0x000000ff1500720c */ /* 0x000fe40003f25270 */
[----:B------:R-:W-:Y:S02]  /*1ab0*/  SEL R44, R44, 0x6, P4 ;  /* 0x000000062c2c7807 */ /* 0x000fe40002000000 */
[----:B------:R-:W-:Y:S02]  /*1ac0*/  P2R R9, PR, RZ, 0x40 ;  /* 0x00000040ff097803 */ /* 0x000fe40000000000 */
[----:B------:R-:W-:Y:S02]  /*1ad0*/  SEL R47, R47, 0x7, P1 ;  /* 0x000000072f2f7807 */ /* 0x000fe40000800000 */
[----:B------:R-:W-:Y:S02]  /*1ae0*/  ISETP.NE.AND P6, PT, R16, RZ, PT ;  /* 0x000000ff1000720c */ /* 0x000fe40003fc5270 */
[----:B------:R-:W-:-:S02]  /*1af0*/  ISETP.NE.AND P1, PT, R59, RZ, PT ;  /* 0x000000ff3b00720c */ /* 0x000fc40003f25270 */
[----:B------:R-:W-:Y:S02]  /*1b00*/  P2R R16, PR, RZ, 0x1 ;  /* 0x00000001ff107803 */ /* 0x000fe40000000000 */
[----:B------:R-:W-:Y:S02]  /*1b10*/  SEL R44, R44, 0x7, P3 ;  /* 0x000000072c2c7807 */ /* 0x000fe40001800000 */
[----:B------:R-:W-:Y:S02]  /*1b20*/  ISETP.NE.AND P0, PT, R13, RZ, PT ;  /* 0x000000ff0d00720c */ /* 0x000fe40003f05270 */
[----:B------:R-:W-:Y:S02]  /*1b30*/  SEL R47, R47, 0x8, P5 ;  /* 0x000000082f2f7807 */ /* 0x000fe40002800000 */
[----:B------:R-:W-:Y:S02]  /*1b40*/  P2R R18, PR, RZ, 0x2 ;  /* 0x00000002ff127803 */ /* 0x000fe40000000000 */
[----:B------:R-:W-:-:S02]  /*1b50*/  FSETP.GEU.AND P5, PT, R12, R5, PT ;  /* 0x000000050c00720b */ /* 0x000fc40003fae000 */
[----:B------:R-:W-:Y:S02]  /*1b60*/  ISETP.NE.AND P1, PT, R17, RZ, PT ;  /* 0x000000ff1100720c */ /* 0x000fe40003f25270 */
[----:B------:R-:W-:Y:S02]  /*1b70*/  SEL R44, R44, 0x8, P0 ;  /* 0x000000082c2c7807 */ /* 0x000fe40000000000 */
[----:B------:R-:W-:Y:S02]  /*1b80*/  P2R R17, PR, RZ, 0x2 ;  /* 0x00000002ff117803 */ /* 0x000fe40000000000 */
[----:B------:R-:W-:Y:S02]  /*1b90*/  ISETP.NE.AND P1, PT, R10, RZ, PT ;  /* 0x000000ff0a00720c */ /* 0x000fe40003f25270 */
[----:B------:R-:W-:Y:S02]  /*1ba0*/  SEL R44, R44, 0x9, P6 ;  /* 0x000000092c2c7807 */ /* 0x000fe40003000000 */
[----:B------:R-:W-:-:S02]  /*1bb0*/  ISETP.NE.AND P4, PT, R43, RZ, PT ;  /* 0x000000ff2b00720c */ /* 0x000fc40003f85270 */
[----:B------:R-:W-:Y:S02]  /*1bc0*/  SEL R44, R44, 0xa, P1 ;  /* 0x0000000a2c2c7807 */ /* 0x000fe40000800000 */
[----:B------:R-:W-:Y:S02]  /*1bd0*/  SEL R47, R47, 0x9, P4 ;  /* 0x000000092f2f7807 */ /* 0x000fe40002000000 */
[----:B------:R-:W-:-:S04]  /*1be0*/  ISETP.NE.AND P1, PT, R17, RZ, PT ;  /* 0x000000ff1100720c */ /* 0x000fc80003f25270 */
[----:B------:R-:W-:Y:S02]  /*1bf0*/  SEL R47, R47, 0xa, P1 ;  /* 0x0000000a2f2f7807 */ /* 0x000fe40000800000 */
[----:B------:R-:W-:Y:S02]  /*1c00*/  ISETP.NE.AND P1, PT, R18, RZ, PT ;  /* 0x000000ff1200720c */ /* 0x000fe40003f25270 */
[----:B------:R-:W-:-:S04]  /*1c10*/  ISETP.NE.AND P3, PT, R42, RZ, PT ;  /* 0x000000ff2a00720c */ /* 0x000fc80003f65270 */
[----:B------:R-:W-:Y:S02]  /*1c20*/  SEL R47, R47, 0xb, P3 ;  /* 0x0000000b2f2f7807 */ /* 0x000fe40001800000 */
[----:B------:R-:W-:Y:S01]  /*1c30*/  ISETP.NE.AND P0, PT, R20, RZ, PT ;  /* 0x000000ff1400720c */ /* 0x000fe20003f05270 */
[----:B-1----:R-:W-:-:S03]  /*1c40*/  VIADD R7, R2, 0x7 ;  /* 0x0000000702077836 */ /* 0x002fc60000000000 */
[----:B------:R-:W-:Y:S02]  /*1c50*/  P2R R6, PR, RZ, 0x1 ;  /* 0x00000001ff067803 */ /* 0x000fe40000000000 */
[----:B------:R-:W-:Y:S02]  /*1c60*/  ISETP.NE.AND P0, PT, R14, RZ, PT ;  /* 0x000000ff0e00720c */ /* 0x000fe40003f05270 */
[----:B--2---:R-:W-:Y:S02]  /*1c70*/  SEL R0, R0, 0xff800000, P2 ;  /* 0xff80000000007807 */ /* 0x004fe40001000000 */
[----:B------:R-:W-:-:S13]  /*1c80*/  FSETP.NAN.AND P2, PT, R5, R5, PT ;  /* 0x000000050500720b */ /* 0x000fda0003f48000 */
[----:B------:R-:W-:Y:S02]  /*1c90*/  @!P2 SEL R5, R5, R12, !P5 ;  /* 0x0000000c0505a207 */ /* 0x000fe40006800000 */
[-C--:B------:R-:W-:Y:S02]  /*1ca0*/  FSETP.NAN.AND P2, PT, R0, R0.reuse, PT ;  /* 0x000000000000720b */ /* 0x080fe40003f48000 */
[----:B------:R-:W-:-:S04]  /*1cb0*/  FSETP.GEU.AND P4, PT, R5, R0, PT ;  /* 0x000000000500720b */ /* 0x000fc80003f8e000 */
[----:B------:R-:W-:-:S07]  /*1cc0*/  P2R R13, PR, RZ, 0x10 ;  /* 0x00000010ff0d7803 */ /* 0x000fce0000000000 */
[----:B------:R-:W-:Y:S02]  /*1cd0*/  @!P2 SEL R0, R0, R5, !P4 ;  /* 0x000000050000a207 */ /* 0x000fe40006000000 */
[----:B------:R-:W-:Y:S02]  /*1ce0*/  ISETP.NE.AND P4, PT, R3, RZ, PT ;  /* 0x000000ff0300720c */ /* 0x000fe40003f85270 */
[----:B------:R-:W-:Y:S02]  /*1cf0*/  SEL R3, R28, 0xff800000, P1 ;  /* 0xff8000001c037807 */ /* 0x000fe40000800000 */
[----:B------:R-:W-:-:S04]  /*1d00*/  ISETP.NE.AND P1, PT, R48, RZ, PT ;  /* 0x000000ff3000720c */ /* 0x000fc80003f25270 */
[----:B------:R-:W-:Y:S02]  /*1d10*/  SEL R26, R26, 0xff800000, P1 ;  /* 0xff8000001a1a7807 */ /* 0x000fe40000800000 */
[-C--:B------:R-:W-:Y:S02]  /*1d20*/  FSETP.NAN.AND P1, PT, R3, R3.reuse, PT ;  /* 0x000000030300720b */ /* 0x080fe40003f28000 */
[----:B------:R-:W-:Y:S02]  /*1d30*/  FSETP.GEU.AND P3, PT, R0, R3, PT ;  /* 0x000000030000720b */ /* 0x000fe40003f6e000 */
[----:B------:R-:W-:Y:S02]  /*1d40*/  ISETP.NE.AND P2, PT, R19, RZ, PT ;  /* 0x000000ff1300720c */ /* 0x000fe40003f45270 */
[----:B------:R-:W-:-:S07]  /*1d50*/  SEL R44, R44, 0xb, P4 ;  /* 0x0000000b2c2c7807 */ /* 0x000fce0002000000 */
[----:B------:R-:W-:Y:S02]  /*1d60*/  @!P1 SEL R3, R3, R0, !P3 ;  /* 0x0000000003039207 */ /* 0x000fe40005800000 */
[-C--:B------:R-:W-:Y:S02]  /*1d70*/  FSETP.NAN.AND P1, PT, R26, R26.reuse, PT ;  /* 0x0000001a1a00720b */ /* 0x080fe40003f28000 */
[----:B------:R-:W-:Y:S02]  /*1d80*/  SEL R44, R44, 0xc, P2 ;  /* 0x0000000c2c2c7807 */ /* 0x000fe40001000000 */
[----:B------:R-:W-:-:S09]  /*1d90*/  FSETP.GEU.AND P2, PT, R3, R26, PT ;  /* 0x0000001a0300720b */ /* 0x000fd20003f4e000 */
[----:B------:R-:W-:Y:S02]  /*1da0*/  @!P1 SEL R26, R26, R3, !P2 ;  /* 0x000000031a1a9207 */ /* 0x000fe40005000000 */
[----:B------:R-:W-:-:S04]  /*1db0*/  ISETP.GE.U32.AND P1, PT, R53, 0x4, PT ;  /* 0x000000043500780c */ /* 0x000fc80003f26070 */
[----:B------:R-:W-:-:S04]  /*1dc0*/  ISETP.GT.AND P1, PT, R56, RZ, !P1 ;  /* 0x000000ff3800720c */ /* 0x000fc80004f24270 */
[----:B------:R-:W-:Y:S01]  /*1dd0*/  ISETP.LT.AND P1, PT, R2, 0x100, P1 ;  /* 0x000001000200780c */ /* 0x000fe20000f21270 */
[----:B------:R-:W-:Y:S01]  /*1de0*/  IMAD.MOV.U32 R3, RZ, RZ, RZ ;  /* 0x000000ffff037224 */ /* 0x000fe200078e00ff */
[----:B------:R-:W-:Y:S02]  /*1df0*/  SEL R44, R44, 0xd, P0 ;  /* 0x0000000d2c2c7807 */ /* 0x000fe40000000000 */
[----:B------:R-:W-:Y:S01]  /*1e00*/  ISETP.NE.AND P0, PT, R6, RZ, PT ;  /* 0x000000ff0600720c */ /* 0x000fe20003f05270 */
[----:B------:R-:W-:-:S08]  /*1e10*/  IMAD.WIDE R6, R7, 0x4, R24 ;  /* 0x0000000407067825 */ /* 0x000fd000078e0218 */
[----:B------:R-:W2:Y:S01]  /*1e20*/  @P1 LDG.E R3, desc[UR4][R6.64] ;  /* 0x0000000406031981 */ /* 0x000ea2000c1e1900 */
[----:B------:R-:W-:Y:S02]  /*1e30*/  P2R R10, PR, RZ, 0x20 ;  /* 0x00000020ff0a7803 */ /* 0x000fe40000000000 */
[----:B------:R-:W-:-:S04]  /*1e40*/  ISETP.NE.AND P5, PT, R8, RZ, PT ;  /* 0x000000ff0800720c */ /* 0x000fc80003fa5270 */
[----:B------:R-:W-:Y:S02]  /*1e50*/  SEL R47, R47, 0xc, P5 ;  /* 0x0000000c2f2f7807 */ /* 0x000fe40002800000 */
[----:B------:R-:W-:Y:S02]  /*1e60*/  LOP3.LUT R0, R4, R53, RZ, 0xfc, !PT ;  /* 0x0000003504007212 */ /* 0x000fe400078efcff */
[----:B------:R-:W-:Y:S02]  /*1e70*/  SEL R47, R47, 0xd, P0 ;  /* 0x0000000d2f2f7807 */ /* 0x000fe40000000000 */
[----:B------:R-:W-:Y:S01]  /*1e80*/  ISETP.NE.AND P0, PT, R16, RZ, PT ;  /* 0x000000ff1000720c */ /* 0x000fe20003f05270 */
[----:B------:R-:W-:Y:S02]  /*1e90*/  VIADD R5, R2, 0xa ;  /* 0x0000000a02057836 */ /* 0x000fe40000000000 */
[----:B------:R-:W-:Y:S02]  /*1ea0*/  IMAD.MOV.U32 R8, RZ, RZ, RZ ;  /* 0x000000ffff087224 */ /* 0x000fe400078e00ff */
[----:B------:R-:W-:Y:S01]  /*1eb0*/  IMAD.WIDE R4, R5, 0x4, R24 ;  /* 0x0000000405047825 */ /* 0x000fe200078e0218 */
[----:B--2---:R-:W-:-:S02]  /*1ec0*/  SEL R3, R3, 0xff800000, P1 ;  /* 0xff80000003037807 */ /* 0x004fc40000800000 */
[----:B------:R-:W-:-:S04]  /*1ed0*/  ISETP.NE.AND P1, PT, R11, RZ, PT ;  /* 0x000000ff0b00720c */ /* 0x000fc80003f25270 */
[----:B------:R-:W-:Y:S02]  /*1ee0*/  SEL R47, R47, 0xe, P1 ;  /* 0x0000000e2f2f7807 */ /* 0x000fe40000800000 */
[----:B------:R-:W-:-:S13]  /*1ef0*/  ISETP.LT.U32.AND P1, PT, R0, 0x4, !P0 ;  /* 0x000000040000780c */ /* 0x000fda0004721070 */
[----:B------:R-:W2:Y:S01]  /*1f00*/  @P1 LDG.E R8, desc[UR4][R4.64] ;  /* 0x0000000404081981 */ /* 0x000ea2000c1e1900 */
[----:B------:R-:W-:-:S04]  /*1f10*/  ISETP.NE.AND P6, PT, R35, RZ, PT ;  /* 0x000000ff2300720c */ /* 0x000fc80003fc5270 */
[----:B------:R-:W-:Y:S02]  /*1f20*/  SEL R44, R44, 0xe, P6 ;  /* 0x0000000e2c2c7807 */ /* 0x000fe40003000000 */
[----:B------:R-:W-:-:S04]  /*1f30*/  ISETP.NE.AND P6, PT, R9, RZ, PT ;  /* 0x000000ff0900720c */ /* 0x000fc80003fc5270 */
[----:B------:R-:W-:Y:S02]  /*1f40*/  SEL R47, R47, 0xf, P6 ;  /* 0x0000000f2f2f7807 */ /* 0x000fe40003000000 */
[----:B------:R-:W-:Y:S02]  /*1f50*/  FSETP.NAN.AND P6, PT, R3, R3, PT ;  /* 0x000000030300720b */ /* 0x000fe40003fc8000 */
[----:B------:R-:W-:Y:S02]  /*1f60*/  P2R R12, PR, RZ, 0x8 ;  /* 0x00000008ff0c7803 */ /* 0x000fe40000000000 */
[----:B------:R-:W-:Y:S02]  /*1f70*/  ISETP.NE.AND P3, PT, R33, RZ, PT ;  /* 0x000000ff2100720c */ /* 0x000fe40003f65270 */
[----:B------:R-:W-:Y:S02]  /*1f80*/  ISETP.NE.AND P4, PT, R46, RZ, PT ;  /* 0x000000ff2e00720c */ /* 0x000fe40003f85270 */
[----:B------:R-:W-:-:S02]  /*1f90*/  SEL R44, R44, 0xf, P3 ;  /* 0x0000000f2c2c7807 */ /* 0x000fc40001800000 */
[----:B------:R-:W-:Y:S02]  /*1fa0*/  P2R R14, PR, RZ, 0x10 ;  /* 0x00000010ff0e7803 */ /* 0x000fe40000000000 */
[----:B------:R-:W-:Y:S02]  /*1fb0*/  ISETP.NE.AND P5, PT, R31, RZ, PT ;  /* 0x000000ff1f00720c */ /* 0x000fe40003fa5270 */
[----:B------:R-:W-:Y:S02]  /*1fc0*/  ISETP.NE.AND P4, PT, R15, RZ, PT ;  /* 0x000000ff0f00720c */ /* 0x000fe40003f85270 */
[----:B------:R-:W-:Y:S02]  /*1fd0*/  LOP3.LUT R56, R53, R56, RZ, 0xfc, !PT ;  /* 0x0000003835387212 */ /* 0x000fe400078efcff */
[----:B------:R-:W-:Y:S01]  /*1fe0*/  SEL R47, R47, 0x10, P4 ;  /* 0x000000102f2f7807 */ /* 0x000fe20002000000 */
[----:B------:R-:W-:Y:S02]  /*1ff0*/  VIADD R7, R2, 0x9 ;  /* 0x0000000902077836 */ /* 0x000fe40000000000 */
[----:B------:R-:W-:-:S02]  /*2000*/  IMAD.MOV.U32 R6, RZ, RZ, RZ ;  /* 0x000000ffff067224 */ /* 0x000fc400078e00ff */
[----:B------:R-:W-:Y:S01]  /*2010*/  IMAD.WIDE R24, R7, 0x4, R24 ;  /* 0x0000000407187825 */ /* 0x000fe200078e0218 */
[----:B--2---:R-:W-:Y:S02]  /*2020*/  SEL R0, R8, 0xff800000, P1 ;  /* 0xff80000008007807 */ /* 0x004fe40000800000 */
[----:B------:R-:W-:-:S04]  /*2030*/  FSETP.GEU.AND P1, PT, R26, R3, PT ;  /* 0x000000031a00720b */ /* 0x000fc80003f2e000 */
[----:B------:R-:W-:Y:S02]  /*2040*/  @!P6 SEL R3, R3, R26, !P1 ;  /* 0x0000001a0303e207 */ /* 0x000fe40004800000 */
[----:B------:R-:W-:-:S04]  /*2050*/  ISETP.NE.AND P6, PT, R49, RZ, PT ;  /* 0x000000ff3100720c */ /* 0x000fc80003fc5270 */
[----:B------:R-:W-:-:S04]  /*2060*/  SEL R44, R44, 0x10, P6 ;  /* 0x000000102c2c7807 */ /* 0x000fc80003000000 */
[----:B------:R-:W-:Y:S02]  /*2070*/  SEL R44, R44, 0x11, P5 ;  /* 0x000000112c2c7807 */ /* 0x000fe40002800000 */
[----:B------:R-:W-:-:S04]  /*2080*/  ISETP.NE.AND P5, PT, R10, RZ, PT ;  /* 0x000000ff0a00720c */ /* 0x000fc80003fa5270 */
[----:B------:R-:W-:Y:S02]  /*2090*/  SEL R47, R47, 0x11, P5 ;  /* 0x000000112f2f7807 */ /* 0x000fe40002800000 */
[----:B------:R-:W-:-:S13]  /*20a0*/  ISETP.LT.U32.AND P5, PT, R56, 0x4, !P0 ;  /* 0x000000043800780c */ /* 0x000fda00047a1070 */
[----:B------:R-:W2:Y:S01]  /*20b0*/  @P5 LDG.E R6, desc[UR4][R24.64] ;  /* 0x0000000418065981 */ /* 0x000ea2000c1e1900 */
[-C--:B------:R-:W-:Y:S02]  /*20c0*/  FSETP.NAN.AND P4, PT, R0, R0.reuse, PT ;  /* 0x000000000000720b */ /* 0x080fe40003f88000 */
[----:B------:R-:W-:Y:S02]  /*20d0*/  FSETP.GEU.AND P6, PT, R39, R0, PT ;  /* 0x000000002700720b */ /* 0x000fe40003fce000 */
[----:B------:R-:W-:-:S09]  /*20e0*/  LOP3.LUT R53, R53, R58, RZ, 0xfc, !PT ;  /* 0x0000003a35357212 */ /* 0x000fd200078efcff */
[----:B------:R-:W-:Y:S02]  /*20f0*/  @!P4 SEL R0, R0, R39, !P6 ;  /* 0x000000270000c207 */ /* 0x000fe40007000000 */
[----:B------:R-:W-:-:S04]  /*2100*/  ISETP.NE.AND P4, PT, R14, RZ, PT ;  /* 0x000000ff0e00720c */ /* 0x000fc80003f85270 */
[----:B------:R-:W-:Y:S02]  /*2110*/  SEL R38, R38, 0xff800000, P4 ;  /* 0xff80000026267807 */ /* 0x000fe40002000000 */
[----:B------:R-:W-:-:S04]  /*2120*/  ISETP.NE.AND P4, PT, R13, RZ, PT ;  /* 0x000000ff0d00720c */ /* 0x000fc80003f85270 */
[----:B------:R-:W-:Y:S02]  /*2130*/  SEL R47, R47, 0x12, P4 ;  /* 0x000000122f2f7807 */ /* 0x000fe40002000000 */
[----:B------:R-:W-:Y:S02]  /*2140*/  ISETP.LT.U32.AND P4, PT, R53, 0x4, !P0 ;  /* 0x000000043500780c */ /* 0x000fe40004781070 */
[----:B--2---:R-:W-:Y:S02]  /*2150*/  SEL R11, R6, 0xff800000, P5 ;  /* 0xff800000060b7807 */ /* 0x004fe40002800000 */
[----:B------:R-:W-:-:S09]  /*2160*/  CS2R R6, SRZ ;  /* 0x0000000000067805 */ /* 0x000fd2000001ff00 */
[----:B------:R1:W2:Y:S01]  /*2170*/  @P4 LDG.E.64 R6, desc[UR4][R4.64] ;  /* 0x0000000404064981 */ /* 0x0002a2000c1e1b00 */
[----:B------:R-:W-:Y:S02]  /*2180*/  ISETP.NE.AND P5, PT, R55, RZ, PT ;  /* 0x000000ff3700720c */ /* 0x000fe40003fa5270 */
[----:B------:R-:W-:Y:S02]  /*2190*/  ISETP.NE.AND P3, PT, R29, RZ, PT ;  /* 0x000000ff1d00720c */ /* 0x000fe40003f65270 */
[----:B------:R-:W-:-:S04]  /*21a0*/  SEL R44, R44, 0x12, P5 ;  /* 0x000000122c2c7807 */ /* 0x000fc80002800000 */
[----:B------:R-:W-:Y:S01]  /*21b0*/  SEL R44, R44, 0x13, P3 ;  /* 0x000000132c2c7807 */ /* 0x000fe20001800000 */
[----:B-1----:R-:W1:Y:S01]  /*21c0*/  LDC.64 R4, c[0x0][0x218] ;  /* 0x00008600ff047b82 */ /* 0x002e620000000a00 */
[----:B------:R-:W-:-:S04]  /*21d0*/  ISETP.NE.AND P3, PT, R12, RZ, PT ;  /* 0x000000ff0c00720c */ /* 0x000fc80003f65270 */
[----:B------:R-:W-:Y:S02]  /*21e0*/  SEL R47, R47, 0x13, P3 ;  /* 0x000000132f2f7807 */ /* 0x000fe40001800000 */
[----:B------:R-:W-:-:S04]  /*21f0*/  ISETP.NE.AND P3, PT, R27, RZ, PT ;  /* 0x000000ff1b00720c */ /* 0x000fc80003f65270 */
[----:B------:R-:W-:Y:S02]  /*2200*/  SEL R44, R44, 0x14, P3 ;  /* 0x000000142c2c7807 */ /* 0x000fe40001800000 */
[-C--:B------:R-:W-:Y:S02]  /*2210*/  FSETP.NAN.AND P3, PT, R38, R38.reuse, PT ;  /* 0x000000262600720b */ /* 0x080fe40003f68000 */
[----:B------:R-:W-:Y:S02]  /*2220*/  SEL R47, R47, 0x14, P2 ;  /* 0x000000142f2f7807 */ /* 0x000fe40001000000 */
[----:B------:R-:W-:Y:S02]  /*2230*/  FSETP.GEU.AND P2, PT, R3, R38, PT ;  /* 0x000000260300720b */ /* 0x000fe40003f4e000 */
[----:B------:R-:W-:Y:S02]  /*2240*/  SEL R47, R47, 0x15, P1 ;  /* 0x000000152f2f7807 */ /* 0x000fe40000800000 */
[----:B------:R-:W-:-:S02]  /*2250*/  FSETP.NAN.AND P1, PT, R11, R11, PT ;  /* 0x0000000b0b00720b */ /* 0x000fc40003f28000 */
[----:B------:R-:W-:-:S03]  /*2260*/  SHF.R.S32.HI R13, RZ, 0x1f, R2 ;  /* 0x0000001fff0d7819 */ /* 0x000fc60000011402 */
[----:B------:R-:W-:Y:S02]  /*2270*/  @!P3 SEL R38, R38, R3, !P2 ;  /* 0x000000032626b207 */ /* 0x000fe40005000000 */
[----:B------:R-:W-:Y:S02]  /*2280*/  LEA.HI R10, R13, R2, RZ, 0x6 ;  /* 0x000000020d0a7211 */ /* 0x000fe400078f30ff */
[----:B------:R-:W-:Y:S01]  /*2290*/  SEL R47, R47, 0x16, P2 ;  /* 0x000000162f2f7807 */ /* 0x000fe20001000000 */
[----:B------:R-:W3:Y:S01]  /*22a0*/  LDC.64 R12, c[0x0][0x228] ;  /* 0x00008a00ff0c7b82 */ /* 0x000ee20000000a00 */
[----:B------:R-:W-:Y:S01]  /*22b0*/  ISETP.NE.AND P5, PT, R36, RZ, PT ;  /* 0x000000ff2400720c */ /* 0x000fe20003fa5270 */
[C---:B------:R-:W-:Y:S01]  /*22c0*/  IMAD.SHL.U32 R3, R10.reuse, 0x4, RZ ;  /* 0x000000040a037824 */ /* 0x040fe200078e00ff */
[----:B------:R-:W-:-:S04]  /*22d0*/  LOP3.LUT R10, R10, 0xffffffc0, RZ, 0xc0, !PT ;  /* 0xffffffc00a0a7812 */ /* 0x000fc800078ec0ff */
[----:B------:R-:W-:Y:S02]  /*22e0*/  LOP3.LUT R3, R3, 0xffffff00, RZ, 0xc0, !PT ;  /* 0xffffff0003037812 */ /* 0x000fe400078ec0ff */
[----:B------:R-:W-:Y:S02]  /*22f0*/  CS2R R8, SRZ ;  /* 0x0000000000087805 */ /* 0x000fe4000001ff00 */
[----:B------:R-:W-:-:S04]  /*2300*/  IADD3 R3, R3, R2, -R10 ;  /* 0x0000000203037210 */ /* 0x000fc80007ffe80a */
[----:B------:R4:W5:Y:S01]  /*2310*/  @!P0 LDG.E.64 R8, desc[UR4][R22.64] ;  /* 0x0000000416088981 */ /* 0x000962000c1e1b00 */
[----:B-1----:R-:W-:Y:S01]  /*2320*/  IMAD.WIDE R4, R3, 0x4, R4 ;  /* 0x0000000403047825 */ /* 0x002fe200078e0204 */
[----:B--2---:R-:W-:Y:S02]  /*2330*/  SEL R6, R6, 0xff800000, P4 ;  /* 0xff80000006067807 */ /* 0x004fe40002000000 */
[----:B------:R-:W-:Y:S02]  /*2340*/  SEL R7, R7, 0xff800000, P4 ;  /* 0xff80000007077807 */ /* 0x000fe40002000000 */
[----:B------:R-:W-:Y:S02]  /*2350*/  ISETP.NE.AND P4, PT, R45, RZ, PT ;  /* 0x000000ff2d00720c */ /* 0x000fe40003f85270 */
[----:B------:R-:W-:Y:S02]  /*2360*/  FSETP.NAN.AND P3, PT, R7, R7, PT ;  /* 0x000000070700720b */ /* 0x000fe40003f68000 */
[----:B------:R-:W-:-:S02]  /*2370*/  SEL R44, R44, 0x15, P4 ;  /* 0x000000152c2c7807 */ /* 0x000fc40002000000 */
[----:B------:R-:W-:Y:S02]  /*2380*/  FSETP.GEU.AND P4, PT, R38, R11, PT ;  /* 0x0000000b2600720b */ /* 0x000fe40003f8e000 */
[----:B------:R-:W-:Y:S02]  /*2390*/  FSETP.NAN.AND P2, PT, R6, R6, PT ;  /* 0x000000060600720b */ /* 0x000fe40003f48000 */
[----:B------:R-:W-:Y:S02]  /*23a0*/  @!P1 SEL R11, R11, R38, !P4 ;  /* 0x000000260b0b9207 */ /* 0x000fe40006000000 */
[----:B------:R-:W-:Y:S02]  /*23b0*/  FSETP.GEU.AND P1, PT, R0, R7, PT ;  /* 0x000000070000720b */ /* 0x000fe40003f2e000 */
[----:B------:R-:W-:Y:S02]  /*23c0*/  SEL R47, R47, 0x17, P4 ;  /* 0x000000172f2f7807 */ /* 0x000fe40002000000 */
[----:B------:R-:W-:-:S02]  /*23d0*/  SEL R44, R44, 0x16, P5 ;  /* 0x000000162c2c7807 */ /* 0x000fc40002800000 */
[----:B------:R-:W-:Y:S02]  /*23e0*/  FSETP.GEU.AND P4, PT, R11, R6, PT ;  /* 0x000000060b00720b */ /* 0x000fe40003f8e000 */
[----:B------:R-:W-:Y:S02]  /*23f0*/  @!P3 SEL R7, R7, R0, !P1 ;  /* 0x000000000707b207 */ /* 0x000fe40004800000 */
[----:B------:R-:W-:Y:S02]  /*2400*/  SEL R44, R44, 0x17, P6 ;  /* 0x000000172c2c7807 */ /* 0x000fe40003000000 */
[----:B------:R-:W-:Y:S02]  /*2410*/  SEL R0, R47, 0x18, P4 ;  /* 0x000000182f007807 */ /* 0x000fe40002000000 */
[----:B------:R-:W-:Y:S02]  /*2420*/  @!P2 SEL R6, R6, R11, !P4 ;  /* 0x0000000b0606a207 */ /* 0x000fe40006000000 */
[----:B------:R-:W-:-:S02]  /*2430*/  SEL R15, R44, 0x18, P1 ;  /* 0x000000182c0f7807 */ /* 0x000fc40000800000 */
[----:B------:R-:W-:Y:S02]  /*2440*/  LOP3.LUT R0, R0, 0xff, RZ, 0xc0, !PT ;  /* 0x000000ff00007812 */ /* 0x000fe400078ec0ff */
[----:B------:R-:W-:-:S03]  /*2450*/  IADD3 R10, P2, R2, UR6, RZ ;  /* 0x00000006020a7c10 */ /* 0x000fc6000ff5e0ff */
[----:B------:R-:W-:Y:S01]  /*2460*/  IMAD R15, R15, 0x100, R0 ;  /* 0x000001000f0f7824 */ /* 0x000fe200078e0200 */
[----:B------:R-:W-:Y:S01]  /*2470*/  LEA.HI.X.SX32 R11, R2, UR7, 0x1, P2 ;  /* 0x00000007020b7c11 */ /* 0x000fe200090f0eff */
[----:B------:R4:W-:Y:S01]  /*2480*/  @!P0 STG.E.64 desc[UR4][R4.64], R6 ;  /* 0x0000000604008986 */ /* 0x0009e2000c101b04 */
[----:B---3--:R-:W-:-:S03]  /*2490*/  IMAD.WIDE R2, R3, 0x4, R12 ;  /* 0x0000000403027825 */ /* 0x008fc600078e020c */
[----:B------:R4:W-:Y:S01]  /*24a0*/  @!P0 STG.E.U16 desc[UR4][R10.64], R15 ;  /* 0x0000000f0a008986 */ /* 0x0009e2000c101504 */
[----:B------:R-:W-:Y:S05]  /*24b0*/  @P0 EXIT ;  /* 0x000000000000094d */ /* 0x000fea0003800000 */
[----:B-----5:R-:W-:Y:S01]  /*24c0*/  STG.E.64 desc[UR4][R2.64], R8 ;  /* 0x0000000802007986 */ /* 0x020fe2000c101b04 */
[----:B------:R-:W-:Y:S05]  /*24d0*/  EXIT ;  /* 0x000000000000794d */ /* 0x000fea0003800000 */
.L_x_0:
[----:B------:R-:W-:-:S00]  /*24e0*/  BRA `(.L_x_0) ;  /* 0xfffffffc00fc7947 */ /* 0x000fc0000383ffff */
[----:B------:R-:W-:-:S00]  /*24f0*/  NOP ;  /* 0x0000000000007918 */ /* 0x000fc00000000000 */
        /* <DEDUP_REMOVED lines=8> */
.L_x_1:


//--------------------- .nv.constant0.triton_poi_fused_cat_max_pool2d_with_indices_3 --------------------------
	.section	.nv.constant0.triton_poi_fused_cat_max_pool2d_with_indices_3,"a",@progbits
	.sectionflags	@""
	.align	4
.nv.constant0.triton_poi_fused_cat_max_pool2d_with_indices_3:
	.zero		564
